//
// Generated by NVIDIA NVVM Compiler
//
// Compiler Build ID: CL-36424714
// Cuda compilation tools, release 13.0, V13.0.88
// Based on NVVM 20.0.0
//

.version 9.0
.target sm_100
.address_size 64

	// .globl	_Z15GausEliminationPdS_ii
// _ZZ15GausEliminationPdS_iiE5k_row has been demoted

.visible .entry _Z15GausEliminationPdS_ii(
	.param .u64 .ptr .align 1 _Z15GausEliminationPdS_ii_param_0,
	.param .u64 .ptr .align 1 _Z15GausEliminationPdS_ii_param_1,
	.param .u32 _Z15GausEliminationPdS_ii_param_2,
	.param .u32 _Z15GausEliminationPdS_ii_param_3
)
{
	.reg .pred 	%p<20>;
	.reg .b32 	%r<108>;
	.reg .b64 	%rd<36>;
	.reg .b64 	%fd<163>;
	// demoted variable
	.shared .align 8 .b8 _ZZ15GausEliminationPdS_iiE5k_row[4096];
	ld.param.u64 	%rd5, [_Z15GausEliminationPdS_ii_param_0];
	ld.param.u64 	%rd6, [_Z15GausEliminationPdS_ii_param_1];
	ld.param.u32 	%r38, [_Z15GausEliminationPdS_ii_param_2];
	ld.param.u32 	%r39, [_Z15GausEliminationPdS_ii_param_3];
	cvta.to.global.u64 	%rd1, %rd6;
	cvta.to.global.u64 	%rd2, %rd5;
	mov.u32 	%r1, %tid.x;
	setp.gt.u32 	%p1, %r1, 511;
	@%p1 bra 	$L__BB0_3;
	mov.u32 	%r43, _ZZ15GausEliminationPdS_iiE5k_row;
	mov.u32 	%r95, %r1;
$L__BB0_2:
	shl.b32 	%r40, %r95, 9;
	add.s32 	%r41, %r40, %r38;
	mul.wide.s32 	%rd7, %r41, 8;
	add.s64 	%rd8, %rd2, %rd7;
	ld.global.f64 	%fd3, [%rd8];
	shl.b32 	%r42, %r95, 3;
	add.s32 	%r44, %r43, %r42;
	st.shared.f64 	[%r44], %fd3;
	add.s32 	%r3, %r95, 128;
	setp.lt.u32 	%p2, %r95, 384;
	mov.u32 	%r95, %r3;
	@%p2 bra 	$L__BB0_2;
$L__BB0_3:
	bar.sync 	0;
	mov.u32 	%r45, %ntid.x;
	mov.u32 	%r46, %ctaid.x;
	mul.lo.s32 	%r4, %r45, %r46;
	add.s32 	%r47, %r1, %r4;
	add.s32 	%r48, %r47, %r38;
	add.s32 	%r106, %r48, 1;
	shl.b32 	%r49, %r38, 3;
	mov.u32 	%r50, _ZZ15GausEliminationPdS_iiE5k_row;
	add.s32 	%r51, %r50, %r49;
	ld.shared.f64 	%fd1, [%r51];
	setp.gt.s32 	%p3, %r106, 511;
	@%p3 bra 	$L__BB0_26;
	shl.b32 	%r6, %r38, 9;
	setp.gt.s32 	%p4, %r38, 511;
	mul.wide.s32 	%rd9, %r38, 8;
	add.s64 	%rd3, %rd1, %rd9;
	@%p4 bra 	$L__BB0_20;
	neg.s32 	%r70, %r38;
	and.b32  	%r71, %r70, 15;
	add.s32 	%r7, %r71, -1;
	and.b32  	%r8, %r70, 7;
	and.b32  	%r9, %r70, 3;
	add.s32 	%r74, %r49, %r50;
	add.s32 	%r10, %r74, 64;
$L__BB0_6:
	add.s32 	%r75, %r38, -497;
	setp.lt.u32 	%p10, %r75, 15;
	add.s32 	%r98, %r6, %r106;
	mul.wide.s32 	%rd25, %r98, 8;
	add.s64 	%rd26, %rd2, %rd25;
	ld.global.f64 	%fd34, [%rd26];
	div.rn.f64 	%fd2, %fd34, %fd1;
	mov.u32 	%r101, %r38;
	@%p10 bra 	$L__BB0_9;
	sub.s32 	%r76, 512, %r38;
	and.b32  	%r77, %r76, -16;
	neg.s32 	%r99, %r77;
	mov.u32 	%r97, %r10;
	mov.u32 	%r101, %r38;
$L__BB0_8:
	.pragma "nounroll";
	mul.wide.s32 	%rd27, %r98, 8;
	add.s64 	%rd28, %rd2, %rd27;
	ld.global.f64 	%fd35, [%rd28];
	ld.shared.f64 	%fd36, [%r97+-64];
	mul.f64 	%fd37, %fd2, %fd36;
	sub.f64 	%fd38, %fd35, %fd37;
	st.global.f64 	[%rd28], %fd38;
	ld.global.f64 	%fd39, [%rd28+4096];
	ld.shared.f64 	%fd40, [%r97+-56];
	mul.f64 	%fd41, %fd2, %fd40;
	sub.f64 	%fd42, %fd39, %fd41;
	st.global.f64 	[%rd28+4096], %fd42;
	ld.global.f64 	%fd43, [%rd28+8192];
	ld.shared.f64 	%fd44, [%r97+-48];
	mul.f64 	%fd45, %fd2, %fd44;
	sub.f64 	%fd46, %fd43, %fd45;
	st.global.f64 	[%rd28+8192], %fd46;
	ld.global.f64 	%fd47, [%rd28+12288];
	ld.shared.f64 	%fd48, [%r97+-40];
	mul.f64 	%fd49, %fd2, %fd48;
	sub.f64 	%fd50, %fd47, %fd49;
	st.global.f64 	[%rd28+12288], %fd50;
	ld.global.f64 	%fd51, [%rd28+16384];
	ld.shared.f64 	%fd52, [%r97+-32];
	mul.f64 	%fd53, %fd2, %fd52;
	sub.f64 	%fd54, %fd51, %fd53;
	st.global.f64 	[%rd28+16384], %fd54;
	ld.global.f64 	%fd55, [%rd28+20480];
	ld.shared.f64 	%fd56, [%r97+-24];
	mul.f64 	%fd57, %fd2, %fd56;
	sub.f64 	%fd58, %fd55, %fd57;
	st.global.f64 	[%rd28+20480], %fd58;
	ld.global.f64 	%fd59, [%rd28+24576];
	ld.shared.f64 	%fd60, [%r97+-16];
	mul.f64 	%fd61, %fd2, %fd60;
	sub.f64 	%fd62, %fd59, %fd61;
	st.global.f64 	[%rd28+24576], %fd62;
	ld.global.f64 	%fd63, [%rd28+28672];
	ld.shared.f64 	%fd64, [%r97+-8];
	mul.f64 	%fd65, %fd2, %fd64;
	sub.f64 	%fd66, %fd63, %fd65;
	st.global.f64 	[%rd28+28672], %fd66;
	ld.global.f64 	%fd67, [%rd28+32768];
	ld.shared.f64 	%fd68, [%r97];
	mul.f64 	%fd69, %fd2, %fd68;
	sub.f64 	%fd70, %fd67, %fd69;
	st.global.f64 	[%rd28+32768], %fd70;
	ld.global.f64 	%fd71, [%rd28+36864];
	ld.shared.f64 	%fd72, [%r97+8];
	mul.f64 	%fd73, %fd2, %fd72;
	sub.f64 	%fd74, %fd71, %fd73;
	st.global.f64 	[%rd28+36864], %fd74;
	ld.global.f64 	%fd75, [%rd28+40960];
	ld.shared.f64 	%fd76, [%r97+16];
	mul.f64 	%fd77, %fd2, %fd76;
	sub.f64 	%fd78, %fd75, %fd77;
	st.global.f64 	[%rd28+40960], %fd78;
	ld.global.f64 	%fd79, [%rd28+45056];
	ld.shared.f64 	%fd80, [%r97+24];
	mul.f64 	%fd81, %fd2, %fd80;
	sub.f64 	%fd82, %fd79, %fd81;
	st.global.f64 	[%rd28+45056], %fd82;
	ld.global.f64 	%fd83, [%rd28+49152];
	ld.shared.f64 	%fd84, [%r97+32];
	mul.f64 	%fd85, %fd2, %fd84;
	sub.f64 	%fd86, %fd83, %fd85;
	st.global.f64 	[%rd28+49152], %fd86;
	ld.global.f64 	%fd87, [%rd28+53248];
	ld.shared.f64 	%fd88, [%r97+40];
	mul.f64 	%fd89, %fd2, %fd88;
	sub.f64 	%fd90, %fd87, %fd89;
	st.global.f64 	[%rd28+53248], %fd90;
	ld.global.f64 	%fd91, [%rd28+57344];
	ld.shared.f64 	%fd92, [%r97+48];
	mul.f64 	%fd93, %fd2, %fd92;
	sub.f64 	%fd94, %fd91, %fd93;
	st.global.f64 	[%rd28+57344], %fd94;
	ld.global.f64 	%fd95, [%rd28+61440];
	ld.shared.f64 	%fd96, [%r97+56];
	mul.f64 	%fd97, %fd2, %fd96;
	sub.f64 	%fd98, %fd95, %fd97;
	st.global.f64 	[%rd28+61440], %fd98;
	add.s32 	%r101, %r101, 16;
	add.s32 	%r99, %r99, 16;
	add.s32 	%r98, %r98, 8192;
	add.s32 	%r97, %r97, 128;
	setp.ne.s32 	%p11, %r99, 0;
	@%p11 bra 	$L__BB0_8;
$L__BB0_9:
	sub.s32 	%r78, 512, %r38;
	and.b32  	%r79, %r78, 15;
	setp.eq.s32 	%p12, %r79, 0;
	@%p12 bra 	$L__BB0_19;
	setp.lt.u32 	%p13, %r7, 7;
	@%p13 bra 	$L__BB0_12;
	shl.b32 	%r80, %r101, 9;
	add.s32 	%r81, %r80, %r106;
	mul.wide.s32 	%rd29, %r81, 8;
	add.s64 	%rd30, %rd2, %rd29;
	ld.global.f64 	%fd99, [%rd30];
	shl.b32 	%r82, %r101, 3;
	add.s32 	%r84, %r50, %r82;
	ld.shared.f64 	%fd100, [%r84];
	mul.f64 	%fd101, %fd2, %fd100;
	sub.f64 	%fd102, %fd99, %fd101;
	st.global.f64 	[%rd30], %fd102;
	ld.global.f64 	%fd103, [%rd30+4096];
	ld.shared.f64 	%fd104, [%r84+8];
	mul.f64 	%fd105, %fd2, %fd104;
	sub.f64 	%fd106, %fd103, %fd105;
	st.global.f64 	[%rd30+4096], %fd106;
	ld.global.f64 	%fd107, [%rd30+8192];
	ld.shared.f64 	%fd108, [%r84+16];
	mul.f64 	%fd109, %fd2, %fd108;
	sub.f64 	%fd110, %fd107, %fd109;
	st.global.f64 	[%rd30+8192], %fd110;
	ld.global.f64 	%fd111, [%rd30+12288];
	ld.shared.f64 	%fd112, [%r84+24];
	mul.f64 	%fd113, %fd2, %fd112;
	sub.f64 	%fd114, %fd111, %fd113;
	st.global.f64 	[%rd30+12288], %fd114;
	ld.global.f64 	%fd115, [%rd30+16384];
	ld.shared.f64 	%fd116, [%r84+32];
	mul.f64 	%fd117, %fd2, %fd116;
	sub.f64 	%fd118, %fd115, %fd117;
	st.global.f64 	[%rd30+16384], %fd118;
	ld.global.f64 	%fd119, [%rd30+20480];
	ld.shared.f64 	%fd120, [%r84+40];
	mul.f64 	%fd121, %fd2, %fd120;
	sub.f64 	%fd122, %fd119, %fd121;
	st.global.f64 	[%rd30+20480], %fd122;
	ld.global.f64 	%fd123, [%rd30+24576];
	ld.shared.f64 	%fd124, [%r84+48];
	mul.f64 	%fd125, %fd2, %fd124;
	sub.f64 	%fd126, %fd123, %fd125;
	st.global.f64 	[%rd30+24576], %fd126;
	ld.global.f64 	%fd127, [%rd30+28672];
	ld.shared.f64 	%fd128, [%r84+56];
	mul.f64 	%fd129, %fd2, %fd128;
	sub.f64 	%fd130, %fd127, %fd129;
	st.global.f64 	[%rd30+28672], %fd130;
	add.s32 	%r101, %r101, 8;
$L__BB0_12:
	setp.eq.s32 	%p14, %r8, 0;
	@%p14 bra 	$L__BB0_19;
	add.s32 	%r85, %r8, -1;
	setp.lt.u32 	%p15, %r85, 3;
	@%p15 bra 	$L__BB0_15;
	shl.b32 	%r86, %r101, 9;
	add.s32 	%r87, %r86, %r106;
	mul.wide.s32 	%rd31, %r87, 8;
	add.s64 	%rd32, %rd2, %rd31;
	ld.global.f64 	%fd131, [%rd32];
	shl.b32 	%r88, %r101, 3;
	add.s32 	%r90, %r50, %r88;
	ld.shared.f64 	%fd132, [%r90];
	mul.f64 	%fd133, %fd2, %fd132;
	sub.f64 	%fd134, %fd131, %fd133;
	st.global.f64 	[%rd32], %fd134;
	ld.global.f64 	%fd135, [%rd32+4096];
	ld.shared.f64 	%fd136, [%r90+8];
	mul.f64 	%fd137, %fd2, %fd136;
	sub.f64 	%fd138, %fd135, %fd137;
	st.global.f64 	[%rd32+4096], %fd138;
	ld.global.f64 	%fd139, [%rd32+8192];
	ld.shared.f64 	%fd140, [%r90+16];
	mul.f64 	%fd141, %fd2, %fd140;
	sub.f64 	%fd142, %fd139, %fd141;
	st.global.f64 	[%rd32+8192], %fd142;
	ld.global.f64 	%fd143, [%rd32+12288];
	ld.shared.f64 	%fd144, [%r90+24];
	mul.f64 	%fd145, %fd2, %fd144;
	sub.f64 	%fd146, %fd143, %fd145;
	st.global.f64 	[%rd32+12288], %fd146;
	add.s32 	%r101, %r101, 4;
$L__BB0_15:
	setp.eq.s32 	%p16, %r9, 0;
	@%p16 bra 	$L__BB0_19;
	setp.eq.s32 	%p17, %r9, 1;
	shl.b32 	%r91, %r101, 9;
	add.s32 	%r92, %r91, %r106;
	mul.wide.s32 	%rd33, %r92, 8;
	add.s64 	%rd4, %rd2, %rd33;
	ld.global.f64 	%fd147, [%rd4];
	shl.b32 	%r93, %r101, 3;
	add.s32 	%r27, %r50, %r93;
	ld.shared.f64 	%fd148, [%r27];
	mul.f64 	%fd149, %fd2, %fd148;
	sub.f64 	%fd150, %fd147, %fd149;
	st.global.f64 	[%rd4], %fd150;
	@%p17 bra 	$L__BB0_19;
	setp.eq.s32 	%p18, %r9, 2;
	ld.global.f64 	%fd151, [%rd4+4096];
	ld.shared.f64 	%fd152, [%r27+8];
	mul.f64 	%fd153, %fd2, %fd152;
	sub.f64 	%fd154, %fd151, %fd153;
	st.global.f64 	[%rd4+4096], %fd154;
	@%p18 bra 	$L__BB0_19;
	ld.global.f64 	%fd155, [%rd4+8192];
	ld.shared.f64 	%fd156, [%r27+16];
	mul.f64 	%fd157, %fd2, %fd156;
	sub.f64 	%fd158, %fd155, %fd157;
	st.global.f64 	[%rd4+8192], %fd158;
$L__BB0_19:
	mul.wide.s32 	%rd34, %r106, 8;
	add.s64 	%rd35, %rd1, %rd34;
	ld.global.f64 	%fd159, [%rd35];
	ld.global.f64 	%fd160, [%rd3];
	mul.f64 	%fd161, %fd2, %fd160;
	sub.f64 	%fd162, %fd159, %fd161;
	st.global.f64 	[%rd35], %fd162;
	add.s32 	%r106, %r106, %r39;
	setp.lt.s32 	%p19, %r106, 512;
	@%p19 bra 	$L__BB0_6;
	bra.uni 	$L__BB0_26;
$L__BB0_20:
	add.s32 	%r52, %r1, %r39;
	add.s32 	%r53, %r52, %r38;
	add.s32 	%r54, %r53, %r4;
	add.s32 	%r55, %r54, 1;
	max.s32 	%r56, %r55, 512;
	not.b32 	%r57, %r4;
	add.s32 	%r58, %r56, %r57;
	sub.s32 	%r59, %r58, %r53;
	setp.ne.s32 	%p5, %r59, 0;
	selp.u32 	%r60, 1, 0, %p5;
	selp.s32 	%r61, -1, 0, %p5;
	add.s32 	%r62, %r59, %r61;
	div.u32 	%r63, %r62, %r39;
	add.s32 	%r29, %r63, %r60;
	and.b32  	%r64, %r29, 3;
	setp.eq.s32 	%p6, %r64, 3;
	@%p6 bra 	$L__BB0_23;
	add.s32 	%r66, %r29, 1;
	and.b32  	%r30, %r66, 3;
	mov.b32 	%r105, 0;
$L__BB0_22:
	.pragma "nounroll";
	add.s32 	%r67, %r6, %r106;
	mul.wide.s32 	%rd10, %r67, 8;
	add.s64 	%rd11, %rd2, %rd10;
	ld.global.f64 	%fd4, [%rd11];
	div.rn.f64 	%fd5, %fd4, %fd1;
	mul.wide.s32 	%rd12, %r106, 8;
	add.s64 	%rd13, %rd1, %rd12;
	ld.global.f64 	%fd6, [%rd13];
	ld.global.f64 	%fd7, [%rd3];
	mul.f64 	%fd8, %fd5, %fd7;
	sub.f64 	%fd9, %fd6, %fd8;
	st.global.f64 	[%rd13], %fd9;
	add.s32 	%r106, %r106, %r39;
	add.s32 	%r105, %r105, 1;
	setp.ne.s32 	%p7, %r105, %r30;
	@%p7 bra 	$L__BB0_22;
$L__BB0_23:
	setp.lt.u32 	%p8, %r29, 3;
	@%p8 bra 	$L__BB0_26;
	mul.wide.s32 	%rd18, %r39, 8;
	shl.b32 	%r69, %r39, 2;
$L__BB0_25:
	add.s32 	%r68, %r6, %r106;
	mul.wide.s32 	%rd14, %r68, 8;
	add.s64 	%rd15, %rd2, %rd14;
	ld.global.f64 	%fd10, [%rd15];
	div.rn.f64 	%fd11, %fd10, %fd1;
	mul.wide.s32 	%rd16, %r106, 8;
	add.s64 	%rd17, %rd1, %rd16;
	ld.global.f64 	%fd12, [%rd17];
	ld.global.f64 	%fd13, [%rd3];
	mul.f64 	%fd14, %fd11, %fd13;
	sub.f64 	%fd15, %fd12, %fd14;
	st.global.f64 	[%rd17], %fd15;
	add.s64 	%rd19, %rd15, %rd18;
	ld.global.f64 	%fd16, [%rd19];
	div.rn.f64 	%fd17, %fd16, %fd1;
	add.s64 	%rd20, %rd17, %rd18;
	ld.global.f64 	%fd18, [%rd20];
	ld.global.f64 	%fd19, [%rd3];
	mul.f64 	%fd20, %fd17, %fd19;
	sub.f64 	%fd21, %fd18, %fd20;
	st.global.f64 	[%rd20], %fd21;
	add.s64 	%rd21, %rd19, %rd18;
	ld.global.f64 	%fd22, [%rd21];
	div.rn.f64 	%fd23, %fd22, %fd1;
	add.s64 	%rd22, %rd20, %rd18;
	ld.global.f64 	%fd24, [%rd22];
	ld.global.f64 	%fd25, [%rd3];
	mul.f64 	%fd26, %fd23, %fd25;
	sub.f64 	%fd27, %fd24, %fd26;
	st.global.f64 	[%rd22], %fd27;
	add.s64 	%rd23, %rd21, %rd18;
	ld.global.f64 	%fd28, [%rd23];
	div.rn.f64 	%fd29, %fd28, %fd1;
	add.s64 	%rd24, %rd22, %rd18;
	ld.global.f64 	%fd30, [%rd24];
	ld.global.f64 	%fd31, [%rd3];
	mul.f64 	%fd32, %fd29, %fd31;
	sub.f64 	%fd33, %fd30, %fd32;
	st.global.f64 	[%rd24], %fd33;
	add.s32 	%r106, %r69, %r106;
	setp.lt.s32 	%p9, %r106, 512;
	@%p9 bra 	$L__BB0_25;
$L__BB0_26:
	ret;

}
	// .globl	_Z10GausDividePdS_ii
.visible .entry _Z10GausDividePdS_ii(
	.param .u64 .ptr .align 1 _Z10GausDividePdS_ii_param_0,
	.param .u64 .ptr .align 1 _Z10GausDividePdS_ii_param_1,
	.param .u32 _Z10GausDividePdS_ii_param_2,
	.param .u32 _Z10GausDividePdS_ii_param_3
)
{
	.reg .pred 	%p<8>;
	.reg .b32 	%r<53>;
	.reg .b64 	%rd<19>;
	.reg .b64 	%fd<14>;

	ld.param.u64 	%rd3, [_Z10GausDividePdS_ii_param_0];
	ld.param.u64 	%rd2, [_Z10GausDividePdS_ii_param_1];
	ld.param.u32 	%r18, [_Z10GausDividePdS_ii_param_2];
	ld.param.u32 	%r19, [_Z10GausDividePdS_ii_param_3];
	cvta.to.global.u64 	%rd1, %rd3;
	mov.u32 	%r1, %tid.x;
	mov.u32 	%r20, %ntid.x;
	mov.u32 	%r21, %ctaid.x;
	mul.lo.s32 	%r2, %r20, %r21;
	add.s32 	%r3, %r2, %r1;
	add.s32 	%r51, %r18, %r3;
	shl.b32 	%r22, %r18, 9;
	add.s32 	%r23, %r22, %r18;
	mul.wide.s32 	%rd4, %r23, 8;
	add.s64 	%rd5, %rd1, %rd4;
	ld.global.f64 	%fd1, [%rd5];
	setp.ne.s32 	%p1, %r3, 0;
	@%p1 bra 	$L__BB1_2;
	cvta.to.global.u64 	%rd6, %rd2;
	mul.wide.s32 	%rd7, %r18, 8;
	add.s64 	%rd8, %rd6, %rd7;
	ld.global.f64 	%fd2, [%rd8];
	div.rn.f64 	%fd3, %fd2, %fd1;
	st.global.f64 	[%rd8], %fd3;
$L__BB1_2:
	setp.gt.s32 	%p2, %r51, 511;
	@%p2 bra 	$L__BB1_9;
	add.s32 	%r24, %r1, %r19;
	add.s32 	%r25, %r24, %r18;
	add.s32 	%r26, %r25, %r2;
	max.s32 	%r27, %r26, 512;
	setp.lt.s32 	%p3, %r26, 512;
	selp.u32 	%r28, 1, 0, %p3;
	add.s32 	%r29, %r26, %r28;
	sub.s32 	%r30, %r27, %r29;
	div.u32 	%r31, %r30, %r19;
	add.s32 	%r5, %r31, %r28;
	and.b32  	%r32, %r5, 3;
	setp.eq.s32 	%p4, %r32, 3;
	@%p4 bra 	$L__BB1_6;
	shl.b32 	%r33, %r3, 9;
	mad.lo.s32 	%r49, %r18, 513, %r33;
	shl.b32 	%r7, %r19, 9;
	add.s32 	%r34, %r5, 1;
	and.b32  	%r35, %r34, 3;
	neg.s32 	%r48, %r35;
$L__BB1_5:
	.pragma "nounroll";
	mul.wide.s32 	%rd9, %r49, 8;
	add.s64 	%rd10, %rd1, %rd9;
	ld.global.f64 	%fd4, [%rd10];
	div.rn.f64 	%fd5, %fd4, %fd1;
	st.global.f64 	[%rd10], %fd5;
	add.s32 	%r51, %r51, %r19;
	add.s32 	%r49, %r49, %r7;
	add.s32 	%r48, %r48, 1;
	setp.ne.s32 	%p5, %r48, 0;
	@%p5 bra 	$L__BB1_5;
$L__BB1_6:
	setp.lt.u32 	%p6, %r5, 3;
	@%p6 bra 	$L__BB1_9;
	shl.b32 	%r47, %r19, 2;
$L__BB1_8:
	shl.b32 	%r36, %r51, 9;
	add.s32 	%r37, %r36, %r18;
	mul.wide.s32 	%rd11, %r37, 8;
	add.s64 	%rd12, %rd1, %rd11;
	ld.global.f64 	%fd6, [%rd12];
	div.rn.f64 	%fd7, %fd6, %fd1;
	st.global.f64 	[%rd12], %fd7;
	add.s32 	%r38, %r51, %r19;
	shl.b32 	%r39, %r38, 9;
	add.s32 	%r40, %r39, %r18;
	mul.wide.s32 	%rd13, %r40, 8;
	add.s64 	%rd14, %rd1, %rd13;
	ld.global.f64 	%fd8, [%rd14];
	div.rn.f64 	%fd9, %fd8, %fd1;
	st.global.f64 	[%rd14], %fd9;
	add.s32 	%r41, %r38, %r19;
	shl.b32 	%r42, %r41, 9;
	add.s32 	%r43, %r42, %r18;
	mul.wide.s32 	%rd15, %r43, 8;
	add.s64 	%rd16, %rd1, %rd15;
	ld.global.f64 	%fd10, [%rd16];
	div.rn.f64 	%fd11, %fd10, %fd1;
	st.global.f64 	[%rd16], %fd11;
	add.s32 	%r44, %r41, %r19;
	shl.b32 	%r45, %r44, 9;
	add.s32 	%r46, %r45, %r18;
	mul.wide.s32 	%rd17, %r46, 8;
	add.s64 	%rd18, %rd1, %rd17;
	ld.global.f64 	%fd12, [%rd18];
	div.rn.f64 	%fd13, %fd12, %fd1;
	st.global.f64 	[%rd18], %fd13;
	add.s32 	%r51, %r47, %r51;
	setp.lt.s32 	%p7, %r51, 512;
	@%p7 bra 	$L__BB1_8;
$L__BB1_9:
	ret;

}


// ===== COMPILED SASS (sm_100) =====

	.target	sm_100

	.elftype	@"ET_EXEC"


//--------------------- .note.nv.tkinfo           --------------------------
	.section	.note.nv.tkinfo,"",@"SHT_NOTE"
	.sectionflags	@"SHF_NOTE_NV_TKINFO"
	.tkinfo
        /*0018*/ 	.word	0x00000002
        /*0030*/ 	.string	""
        /*0030*/ 	.string	"ptxas"
        /*0030*/ 	.string	"Cuda compilation tools, release 13.0, V13.0.88"
        /*0030*/ 	.string	"Build cuda_13.0.r13.0/compiler.36424714_0"
        /*0030*/ 	.string	"-arch sm_100 -m 64 "



//--------------------- .note.nv.cuinfo           --------------------------
	.section	.note.nv.cuinfo,"",@"SHT_NOTE"
	.sectionflags	@"SHF_NOTE_NV_CUINFO"
        /*0018*/ 	.short	0x0002
        /*001a*/ 	.short	0x0064
        /*001c*/ 	.short	0x0082
	.zero		2


//--------------------- .nv.info                  --------------------------
	.section	.nv.info,"",@"SHT_CUDA_INFO"
	.align	4


	//----- nvinfo : EIATTR_REGCOUNT
	.align		4
        /*0000*/ 	.byte	0x04, 0x2f
        /*0002*/ 	.short	(.L_1 - .L_0)
	.align		4
.L_0:
        /*0004*/ 	.word	index@(_Z15GausEliminationPdS_ii)
        /*0008*/ 	.word	0x00000028


	//----- nvinfo : EIATTR_FRAME_SIZE
	.align		4
.L_1:
        /*000c*/ 	.byte	0x04, 0x11
        /*000e*/ 	.short	(.L_3 - .L_2)
	.align		4
.L_2:
        /*0010*/ 	.word	index@($__internal_1_$__cuda_sm20_div_rn_f64_full)
        /*0014*/ 	.word	0x00000000


	//----- nvinfo : EIATTR_FRAME_SIZE
	.align		4
.L_3:
        /*0018*/ 	.byte	0x04, 0x11
        /*001a*/ 	.short	(.L_5 - .L_4)
	.align		4
.L_4:
        /*001c*/ 	.word	index@(_Z15GausEliminationPdS_ii)
        /*0020*/ 	.word	0x00000000


	//----- nvinfo : EIATTR_REGCOUNT
	.align		4
.L_5:
        /*0024*/ 	.byte	0x04, 0x2f
        /*0026*/ 	.short	(.L_7 - .L_6)
	.align		4
.L_6:
        /*0028*/ 	.word	index@(_Z10GausDividePdS_ii)
        /*002c*/ 	.word	0x00000024


	//----- nvinfo : EIATTR_FRAME_SIZE
	.align		4
.L_7:
        /*0030*/ 	.byte	0x04, 0x11
        /*0032*/ 	.short	(.L_9 - .L_8)
	.align		4
.L_8:
        /*0034*/ 	.word	index@($__internal_0_$__cuda_sm20_div_rn_f64_full)
        /*0038*/ 	.word	0x00000000


	//----- nvinfo : EIATTR_FRAME_SIZE
	.align		4
.L_9:
        /*003c*/ 	.byte	0x04, 0x11
        /*003e*/ 	.short	(.L_11 - .L_10)
	.align		4
.L_10:
        /*0040*/ 	.word	index@(_Z10GausDividePdS_ii)
        /*0044*/ 	.word	0x00000000


	//----- nvinfo : EIATTR_MIN_STACK_SIZE
	.align		4
.L_11:
        /*0048*/ 	.byte	0x04, 0x12
        /*004a*/ 	.short	(.L_13 - .L_12)
	.align		4
.L_12:
        /*004c*/ 	.word	index@(_Z10GausDividePdS_ii)
        /*0050*/ 	.word	0x00000000


	//----- nvinfo : EIATTR_MIN_STACK_SIZE
	.align		4
.L_13:
        /*0054*/ 	.byte	0x04, 0x12
        /*0056*/ 	.short	(.L_15 - .L_14)
	.align		4
.L_14:
        /*0058*/ 	.word	index@(_Z15GausEliminationPdS_ii)
        /*005c*/ 	.word	0x00000000
.L_15:


//--------------------- .nv.compat                --------------------------
	.section	.nv.compat,"",@"SHT_CUDA_COMPAT_INFO"
	.align	4
        /*0000*/ 	.byte	0x02, 0x09, 0x00, 0x00, 0x02, 0x02, 0x01, 0x00, 0x02, 0x05, 0x05, 0x00, 0x03, 0x07, 0x01, 0x01
        /*0010*/ 	.byte	0x02, 0x03, 0x00, 0x00, 0x02, 0x06, 0x01, 0x00, 0x04, 0x0b, 0x08, 0x00, 0x01, 0x00, 0x00, 0x00
        /*0020*/ 	.byte	0x00, 0x00, 0x00, 0x00


//--------------------- .nv.info._Z10GausDividePdS_ii --------------------------
	.section	.nv.info._Z10GausDividePdS_ii,"",@"SHT_CUDA_INFO"
	.sectionflags	@""
	.align	4


	//----- nvinfo : EIATTR_CUDA_API_VERSION
	.align		4
        /*0000*/ 	.byte	0x04, 0x37
        /*0002*/ 	.short	(.L_17 - .L_16)
.L_16:
        /*0004*/ 	.word	0x00000082


	//----- nvinfo : EIATTR_KPARAM_INFO
	.align		4
.L_17:
        /*0008*/ 	.byte	0x04, 0x17
        /*000a*/ 	.short	(.L_19 - .L_18)
.L_18:
        /*000c*/ 	.word	0x00000000
        /*0010*/ 	.short	0x0003
        /*0012*/ 	.short	0x0014
        /*0014*/ 	.byte	0x00, 0xf0, 0x11, 0x00


	//----- nvinfo : EIATTR_KPARAM_INFO
	.align		4
.L_19:
        /*0018*/ 	.byte	0x04, 0x17
        /*001a*/ 	.short	(.L_21 - .L_20)
.L_20:
        /*001c*/ 	.word	0x00000000
        /*0020*/ 	.short	0x0002
        /*0022*/ 	.short	0x0010
        /*0024*/ 	.byte	0x00, 0xf0, 0x11, 0x00


	//----- nvinfo : EIATTR_KPARAM_INFO
	.align		4
.L_21:
        /*0028*/ 	.byte	0x04, 0x17
        /*002a*/ 	.short	(.L_23 - .L_22)
.L_22:
        /*002c*/ 	.word	0x00000000
        /*0030*/ 	.short	0x0001
        /*0032*/ 	.short	0x0008
        /*0034*/ 	.byte	0x00, 0xf5, 0x21, 0x00


	//----- nvinfo : EIATTR_KPARAM_INFO
	.align		4
.L_23:
        /*0038*/ 	.byte	0x04, 0x17
        /*003a*/ 	.short	(.L_25 - .L_24)
.L_24:
        /*003c*/ 	.word	0x00000000
        /*0040*/ 	.short	0x0000
        /*0042*/ 	.short	0x0000
        /*0044*/ 	.byte	0x00, 0xf5, 0x21, 0x00


	//----- nvinfo : EIATTR_SPARSE_MMA_MASK
	.align		4
.L_25:
        /*0048*/ 	.byte	0x03, 0x50
        /*004a*/ 	.short	0x0000


	//----- nvinfo : EIATTR_MAXREG_COUNT
	.align		4
        /*004c*/ 	.byte	0x03, 0x1b
        /*004e*/ 	.short	0x00ff


	//----- nvinfo : EIATTR_MERCURY_ISA_VERSION
	.align		4
        /*0050*/ 	.byte	0x03, 0x5f
        /*0052*/ 	.short	0x0101


	//----- nvinfo : EIATTR_VRC_CTA_INIT_COUNT
	.align		4
        /*0054*/ 	.byte	0x02, 0x4a
	.zero		1
	.zero		1


	//----- nvinfo : EIATTR_EXIT_INSTR_OFFSETS
	.align		4
        /*0058*/ 	.byte	0x04, 0x1c
        /*005a*/ 	.short	(.L_27 - .L_26)


	//   ....[0]....
.L_26:
        /*005c*/ 	.word	0x00000280


	//   ....[1]....
        /*0060*/ 	.word	0x00000700


	//   ....[2]....
        /*0064*/ 	.word	0x00000d70


	//----- nvinfo : EIATTR_CRS_STACK_SIZE
	.align		4
.L_27:
        /*0068*/ 	.byte	0x04, 0x1e
        /*006a*/ 	.short	(.L_29 - .L_28)
.L_28:
        /*006c*/ 	.word	0x00000000


	//----- nvinfo : EIATTR_CBANK_PARAM_SIZE
	.align		4
.L_29:
        /*0070*/ 	.byte	0x03, 0x19
        /*0072*/ 	.short	0x0018


	//----- nvinfo : EIATTR_PARAM_CBANK
	.align		4
        /*0074*/ 	.byte	0x04, 0x0a
        /*0076*/ 	.short	(.L_31 - .L_30)
	.align		4
.L_30:
        /*0078*/ 	.word	index@(.nv.constant0._Z10GausDividePdS_ii)
        /*007c*/ 	.short	0x0380
        /*007e*/ 	.short	0x0018


	//----- nvinfo : EIATTR_SW_WAR
	.align		4
.L_31:
        /*0080*/ 	.byte	0x04, 0x36
        /*0082*/ 	.short	(.L_33 - .L_32)
.L_32:
        /*0084*/ 	.word	0x00000008
.L_33:


//--------------------- .nv.info._Z15GausEliminationPdS_ii --------------------------
	.section	.nv.info._Z15GausEliminationPdS_ii,"",@"SHT_CUDA_INFO"
	.sectionflags	@""
	.align	4


	//----- nvinfo : EIATTR_CUDA_API_VERSION
	.align		4
        /*0000*/ 	.byte	0x04, 0x37
        /*0002*/ 	.short	(.L_35 - .L_34)
.L_34:
        /*0004*/ 	.word	0x00000082


	//----- nvinfo : EIATTR_KPARAM_INFO
	.align		4
.L_35:
        /*0008*/ 	.byte	0x04, 0x17
        /*000a*/ 	.short	(.L_37 - .L_36)
.L_36:
        /*000c*/ 	.word	0x00000000
        /*0010*/ 	.short	0x0003
        /*0012*/ 	.short	0x0014
        /*0014*/ 	.byte	0x00, 0xf0, 0x11, 0x00


	//----- nvinfo : EIATTR_KPARAM_INFO
	.align		4
.L_37:
        /*0018*/ 	.byte	0x04, 0x17
        /*001a*/ 	.short	(.L_39 - .L_38)
.L_38:
        /*001c*/ 	.word	0x00000000
        /*0020*/ 	.short	0x0002
        /*0022*/ 	.short	0x0010
        /*0024*/ 	.byte	0x00, 0xf0, 0x11, 0x00


	//----- nvinfo : EIATTR_KPARAM_INFO
	.align		4
.L_39:
        /*0028*/ 	.byte	0x04, 0x17
        /*002a*/ 	.short	(.L_41 - .L_40)
.L_40:
        /*002c*/ 	.word	0x00000000
        /*0030*/ 	.short	0x0001
        /*0032*/ 	.short	0x0008
        /*0034*/ 	.byte	0x00, 0xf5, 0x21, 0x00


	//----- nvinfo : EIATTR_KPARAM_INFO
	.align		4
.L_41:
        /*0038*/ 	.byte	0x04, 0x17
        /*003a*/ 	.short	(.L_43 - .L_42)
.L_42:
        /*003c*/ 	.word	0x00000000
        /*0040*/ 	.short	0x0000
        /*0042*/ 	.short	0x0000
        /*0044*/ 	.byte	0x00, 0xf5, 0x21, 0x00


	//----- nvinfo : EIATTR_SPARSE_MMA_MASK
	.align		4
.L_43:
        /*0048*/ 	.byte	0x03, 0x50
        /*004a*/ 	.short	0x0000


	//----- nvinfo : EIATTR_MAXREG_COUNT
	.align		4
        /*004c*/ 	.byte	0x03, 0x1b
        /*004e*/ 	.short	0x00ff


	//----- nvinfo : EIATTR_NUM_BARRIERS
	.align		4
        /*0050*/ 	.byte	0x02, 0x4c
        /*0052*/ 	.byte	0x01
	.zero		1


	//----- nvinfo : EIATTR_MERCURY_ISA_VERSION
	.align		4
        /*0054*/ 	.byte	0x03, 0x5f
        /*0056*/ 	.short	0x0101


	//----- nvinfo : EIATTR_VRC_CTA_INIT_COUNT
	.align		4
        /*0058*/ 	.byte	0x02, 0x4a
	.zero		1
	.zero		1


	//----- nvinfo : EIATTR_EXIT_INSTR_OFFSETS
	.align		4
        /*005c*/ 	.byte	0x04, 0x1c
        /*005e*/ 	.short	(.L_45 - .L_44)


	//   ....[0]....
.L_44:
        /*0060*/ 	.word	0x00000200


	//   ....[1]....
        /*0064*/ 	.word	0x00001000


	//   ....[2]....
        /*0068*/ 	.word	0x00001540


	//   ....[3]....
        /*006c*/ 	.word	0x00001d50


	//----- nvinfo : EIATTR_CRS_STACK_SIZE
	.align		4
.L_45:
        /*0070*/ 	.byte	0x04, 0x1e
        /*0072*/ 	.short	(.L_47 - .L_46)
.L_46:
        /*0074*/ 	.word	0x00000000


	//----- nvinfo : EIATTR_CBANK_PARAM_SIZE
	.align		4
.L_47:
        /*0078*/ 	.byte	0x03, 0x19
        /*007a*/ 	.short	0x0018


	//----- nvinfo : EIATTR_PARAM_CBANK
	.align		4
        /*007c*/ 	.byte	0x04, 0x0a
        /*007e*/ 	.short	(.L_49 - .L_48)
	.align		4
.L_48:
        /*0080*/ 	.word	index@(.nv.constant0._Z15GausEliminationPdS_ii)
        /*0084*/ 	.short	0x0380
        /*0086*/ 	.short	0x0018


	//----- nvinfo : EIATTR_SW_WAR
	.align		4
.L_49:
        /*0088*/ 	.byte	0x04, 0x36
        /*008a*/ 	.short	(.L_51 - .L_50)
.L_50:
        /*008c*/ 	.word	0x00000008
.L_51:


//--------------------- .nv.callgraph             --------------------------
	.section	.nv.callgraph,"",@"SHT_CUDA_CALLGRAPH"
	.align	4
	.sectionentsize	8
	.align		4
        /*0000*/ 	.word	0x00000000
	.align		4
        /*0004*/ 	.word	0xffffffff
	.align		4
        /*0008*/ 	.word	0x00000000
	.align		4
        /*000c*/ 	.word	0xfffffffe
	.align		4
        /*0010*/ 	.word	0x00000000
	.align		4
        /*0014*/ 	.word	0xfffffffd
	.align		4
        /*0018*/ 	.word	0x00000000
	.align		4
        /*001c*/ 	.word	0xfffffffc


//--------------------- .text._Z10GausDividePdS_ii --------------------------
	.section	.text._Z10GausDividePdS_ii,"ax",@progbits
	.align	128
        .global         _Z10GausDividePdS_ii
        .type           _Z10GausDividePdS_ii,@function
        .size           _Z10GausDividePdS_ii,(.L_x_55 - _Z10GausDividePdS_ii)
        .other          _Z10GausDividePdS_ii,@"STO_CUDA_ENTRY STV_DEFAULT"
_Z10GausDividePdS_ii:
.text._Z10GausDividePdS_ii:
[----:B------:R-:W-:Y:S08]  /*0000*/  LDC R1, c[0x0][0x37c] ;  /* 0x0000df00ff017b82 */ /* 0x000ff00000000800 */
[----:B------:R-:W0:Y:S01]  /*0010*/  LDC R5, c[0x0][0x390] ;  /* 0x0000e400ff057b82 */ /* 0x000e220000000800 */
[----:B------:R-:W1:Y:S07]  /*0020*/  LDCU.64 UR6, c[0x0][0x358] ;  /* 0x00006b00ff0677ac */ /* 0x000e6e0008000a00 */
[----:B------:R-:W2:Y:S01]  /*0030*/  LDC.64 R22, c[0x0][0x380] ;  /* 0x0000e000ff167b82 */ /* 0x000ea20000000a00 */
[----:B0-----:R-:W-:-:S04]  /*0040*/  IMAD R3, R5, 0x200, R5 ;  /* 0x0000020005037824 */ /* 0x001fc800078e0205 */
[----:B--2---:R-:W-:-:S06]  /*0050*/  IMAD.WIDE R22, R3, 0x8, R22 ;  /* 0x0000000803167825 */ /* 0x004fcc00078e0216 */
[----:B-1----:R-:W5:Y:S01]  /*0060*/  LDG.E.64 R22, desc[UR6][R22.64] ;  /* 0x0000000616167981 */ /* 0x002f62000c1e1b00 */
[----:B------:R-:W0:Y:S01]  /*0070*/  S2UR UR5, SR_CTAID.X ;  /* 0x00000000000579c3 */ /* 0x000e220000002500 */
[----:B------:R-:W0:Y:S01]  /*0080*/  LDCU UR4, c[0x0][0x360] ;  /* 0x00006c00ff0477ac */ /* 0x000e220008000800 */
[----:B------:R-:W-:Y:S01]  /*0090*/  BSSY.RECONVERGENT B0, `(.L_x_0) ;  /* 0x000001d000007945 */ /* 0x000fe20003800200 */
[----:B------:R-:W1:Y:S01]  /*00a0*/  S2R R0, SR_TID.X ;  /* 0x0000000000007919 */ /* 0x000e620000002100 */
[----:B0-----:R-:W-:-:S06]  /*00b0*/  UIMAD UR4, UR4, UR5, URZ ;  /* 0x00000005040472a4 */ /* 0x001fcc000f8e02ff */
[----:B-1----:R-:W-:-:S04]  /*00c0*/  VIADD R18, R0, UR4 ;  /* 0x0000000400127c36 */ /* 0x002fc80008000000 */
[C---:B------:R-:W-:Y:S01]  /*00d0*/  IMAD.IADD R2, R18.reuse, 0x1, R5 ;  /* 0x0000000112027824 */ /* 0x040fe200078e0205 */
[----:B------:R-:W-:-:S13]  /*00e0*/  ISETP.NE.AND P0, PT, R18, RZ, PT ;  /* 0x000000ff1200720c */ /* 0x000fda0003f05270 */
[----:B------:R-:W-:Y:S05]  /*00f0*/  @P0 BRA `(.L_x_1) ;  /* 0x0000000000580947 */ /* 0x000fea0003800000 */
[----:B------:R-:W0:Y:S02]  /*0100*/  LDC.64 R20, c[0x0][0x388] ;  /* 0x0000e200ff147b82 */ /* 0x000e240000000a00 */
[----:B0-----:R-:W-:-:S05]  /*0110*/  IMAD.WIDE R20, R5, 0x8, R20 ;  /* 0x0000000805147825 */ /* 0x001fca00078e0214 */
[----:B------:R-:W2:Y:S01]  /*0120*/  LDG.E.64 R16, desc[UR6][R20.64] ;  /* 0x0000000614107981 */ /* 0x000ea2000c1e1b00 */
[----:B-----5:R-:W0:Y:S01]  /*0130*/  MUFU.RCP64H R5, R23 ;  /* 0x0000001700057308 */ /* 0x020e220000001800 */
[----:B------:R-:W-:-:S06]  /*0140*/  IMAD.MOV.U32 R4, RZ, RZ, 0x1 ;  /* 0x00000001ff047424 */ /* 0x000fcc00078e00ff */
[----:B0-----:R-:W-:-:S08]  /*0150*/  DFMA R6, -R22, R4, 1 ;  /* 0x3ff000001606742b */ /* 0x001fd00000000104 */
[----:B------:R-:W-:-:S08]  /*0160*/  DFMA R6, R6, R6, R6 ;  /* 0x000000060606722b */ /* 0x000fd00000000006 */
[----:B------:R-:W-:-:S08]  /*0170*/  DFMA R6, R4, R6, R4 ;  /* 0x000000060406722b */ /* 0x000fd00000000004 */
[----:B------:R-:W-:-:S08]  /*0180*/  DFMA R4, -R22, R6, 1 ;  /* 0x3ff000001604742b */ /* 0x000fd00000000106 */
[----:B------:R-:W-:-:S08]  /*0190*/  DFMA R4, R6, R4, R6 ;  /* 0x000000040604722b */ /* 0x000fd00000000006 */
[----:B--2---:R-:W-:Y:S01]  /*01a0*/  DMUL R30, R16, R4 ;  /* 0x00000004101e7228 */ /* 0x004fe20000000000 */
[----:B------:R-:W-:-:S07]  /*01b0*/  FSETP.GEU.AND P1, PT, |R17|, 6.5827683646048100446e-37, PT ;  /* 0x036000001100780b */ /* 0x000fce0003f2e200 */
[----:B------:R-:W-:-:S08]  /*01c0*/  DFMA R6, -R22, R30, R16 ;  /* 0x0000001e1606722b */ /* 0x000fd00000000110 */
[----:B------:R-:W-:-:S10]  /*01d0*/  DFMA R30, R4, R6, R30 ;  /* 0x00000006041e722b */ /* 0x000fd4000000001e */
[----:B------:R-:W-:-:S05]  /*01e0*/  FFMA R3, RZ, R23, R31 ;  /* 0x00000017ff037223 */ /* 0x000fca000000001f */
[----:B------:R-:W-:-:S13]  /*01f0*/  FSETP.GT.AND P0, PT, |R3|, 1.469367938527859385e-39, PT ;  /* 0x001000000300780b */ /* 0x000fda0003f04200 */
[----:B------:R-:W-:Y:S05]  /*0200*/  @P0 BRA P1, `(.L_x_2) ;  /* 0x0000000000100947 */ /* 0x000fea0000800000 */
[----:B------:R-:W-:Y:S01]  /*0210*/  IMAD.MOV.U32 R12, RZ, RZ, R22 ;  /* 0x000000ffff0c7224 */ /* 0x000fe200078e0016 */
[----:B------:R-:W-:Y:S01]  /*0220*/  MOV R4, 0x250 ;  /* 0x0000025000047802 */ /* 0x000fe20000000f00 */
[----:B------:R-:W-:-:S07]  /*0230*/  IMAD.MOV.U32 R13, RZ, RZ, R23 ;  /* 0x000000ffff0d7224 */ /* 0x000fce00078e0017 */
[----:B------:R-:W-:Y:S05]  /*0240*/  CALL.REL.NOINC `($__internal_0_$__cuda_sm20_div_rn_f64_full) ;  /* 0x0000000800cc7944 */ /* 0x000fea0003c00000 */
.L_x_2:
[----:B------:R0:W-:Y:S02]  /*0250*/  STG.E.64 desc[UR6][R20.64], R30 ;  /* 0x0000001e14007986 */ /* 0x0001e4000c101b06 */
.L_x_1:
[----:B------:R-:W-:Y:S05]  /*0260*/  BSYNC.RECONVERGENT B0 ;  /* 0x0000000000007941 */ /* 0x000fea0003800200 */
.L_x_0:
[----:B------:R-:W-:-:S13]  /*0270*/  ISETP.GT.AND P0, PT, R2, 0x1ff, PT ;  /* 0x000001ff0200780c */ /* 0x000fda0003f04270 */
[----:B------:R-:W-:Y:S05]  /*0280*/  @P0 EXIT ;  /* 0x000000000000094d */ /* 0x000fea0003800000 */
[----:B------:R-:W1:Y:S01]  /*0290*/  LDC.64 R26, c[0x0][0x390] ;  /* 0x0000e400ff1a7b82 */ /* 0x000e620000000a00 */
[----:B------:R-:W-:Y:S01]  /*02a0*/  BSSY.RECONVERGENT B0, `(.L_x_3) ;  /* 0x0000040000007945 */ /* 0x000fe20003800200 */
[----:B-1----:R-:W1:Y:S01]  /*02b0*/  I2F.U32.RP R7, R27 ;  /* 0x0000001b00077306 */ /* 0x002e620000209000 */
[----:B------:R-:W-:Y:S01]  /*02c0*/  IMAD.IADD R3, R0, 0x1, R27 ;  /* 0x0000000100037824 */ /* 0x000fe200078e021b */
[----:B------:R-:W-:-:S04]  /*02d0*/  ISETP.NE.U32.AND P2, PT, R27, RZ, PT ;  /* 0x000000ff1b00720c */ /* 0x000fc80003f45070 */
[----:B------:R-:W-:-:S04]  /*02e0*/  IADD3 R3, PT, PT, R26, UR4, R3 ;  /* 0x000000041a037c10 */ /* 0x000fc8000fffe003 */
[C---:B------:R-:W-:Y:S02]  /*02f0*/  ISETP.GE.AND P0, PT, R3.reuse, 0x200, PT ;  /* 0x000002000300780c */ /* 0x040fe40003f06270 */
[----:B------:R-:W-:Y:S01]  /*0300*/  VIMNMX R0, PT, PT, R3, 0x200, !PT ;  /* 0x0000020003007848 */ /* 0x000fe20007fe0100 */
[----:B-1----:R-:W1:Y:S02]  /*0310*/  MUFU.RCP R7, R7 ;  /* 0x0000000700077308 */ /* 0x002e640000001000 */
[----:B-1----:R-:W-:-:S06]  /*0320*/  VIADD R4, R7, 0xffffffe ;  /* 0x0ffffffe07047836 */ /* 0x002fcc0000000000 */
[----:B------:R1:W2:Y:S02]  /*0330*/  F2I.FTZ.U32.TRUNC.NTZ R5, R4 ;  /* 0x0000000400057305 */ /* 0x0002a4000021f000 */
[----:B-1----:R-:W-:Y:S02]  /*0340*/  IMAD.MOV.U32 R4, RZ, RZ, RZ ;  /* 0x000000ffff047224 */ /* 0x002fe400078e00ff */
[----:B--2---:R-:W-:-:S04]  /*0350*/  IMAD.MOV R6, RZ, RZ, -R5 ;  /* 0x000000ffff067224 */ /* 0x004fc800078e0a05 */
[----:B------:R-:W-:Y:S01]  /*0360*/  IMAD R9, R6, R27, RZ ;  /* 0x0000001b06097224 */ /* 0x000fe200078e02ff */
[----:B------:R-:W-:-:S03]  /*0370*/  SEL R6, RZ, 0x1, P0 ;  /* 0x00000001ff067807 */ /* 0x000fc60000000000 */
[----:B------:R-:W-:Y:S01]  /*0380*/  IMAD.HI.U32 R5, R5, R9, R4 ;  /* 0x0000000905057227 */ /* 0x000fe200078e0004 */
[----:B------:R-:W-:-:S05]  /*0390*/  IADD3 R0, PT, PT, R0, -R3, -R6 ;  /* 0x8000000300007210 */ /* 0x000fca0007ffe806 */
[----:B------:R-:W-:-:S04]  /*03a0*/  IMAD.HI.U32 R5, R5, R0, RZ ;  /* 0x0000000005057227 */ /* 0x000fc800078e00ff */
[----:B------:R-:W-:-:S04]  /*03b0*/  IMAD.MOV R3, RZ, RZ, -R5 ;  /* 0x000000ffff037224 */ /* 0x000fc800078e0a05 */
[----:B------:R-:W-:-:S05]  /*03c0*/  IMAD R0, R27, R3, R0 ;  /* 0x000000031b007224 */ /* 0x000fca00078e0200 */
[----:B------:R-:W-:-:S13]  /*03d0*/  ISETP.GE.U32.AND P0, PT, R0, R27, PT ;  /* 0x0000001b0000720c */ /* 0x000fda0003f06070 */
[----:B------:R-:W-:Y:S02]  /*03e0*/  @P0 IMAD.IADD R0, R0, 0x1, -R27 ;  /* 0x0000000100000824 */ /* 0x000fe400078e0a1b */
[----:B------:R-:W-:-:S03]  /*03f0*/  @P0 VIADD R5, R5, 0x1 ;  /* 0x0000000105050836 */ /* 0x000fc60000000000 */
[----:B------:R-:W-:-:S13]  /*0400*/  ISETP.GE.U32.AND P1, PT, R0, R27, PT ;  /* 0x0000001b0000720c */ /* 0x000fda0003f26070 */
[----:B------:R-:W-:Y:S01]  /*0410*/  @P1 VIADD R5, R5, 0x1 ;  /* 0x0000000105051836 */ /* 0x000fe20000000000 */
[----:B------:R-:W-:-:S05]  /*0420*/  @!P2 LOP3.LUT R5, RZ, R27, RZ, 0x33, !PT ;  /* 0x0000001bff05a212 */ /* 0x000fca00078e33ff */
[----:B------:R-:W-:-:S05]  /*0430*/  IMAD.IADD R0, R6, 0x1, R5 ;  /* 0x0000000106007824 */ /* 0x000fca00078e0205 */
[----:B------:R-:W-:-:S04]  /*0440*/  LOP3.LUT R3, R0, 0x3, RZ, 0xc0, !PT ;  /* 0x0000000300037812 */ /* 0x000fc800078ec0ff */
[----:B------:R-:W-:-:S13]  /*0450*/  ISETP.NE.AND P0, PT, R3, 0x3, PT ;  /* 0x000000030300780c */ /* 0x000fda0003f05270 */
[----:B------:R-:W-:Y:S05]  /*0460*/  @!P0 BRA `(.L_x_4) ;  /* 0x00000000008c8947 */ /* 0x000fea0003800000 */
[----:B------:R-:W1:Y:S01]  /*0470*/  LDC R25, c[0x0][0x394] ;  /* 0x0000e500ff197b82 */ /* 0x000e620000000800 */
[----:B------:R-:W-:Y:S02]  /*0480*/  VIADD R4, R0, 0x1 ;  /* 0x0000000100047836 */ /* 0x000fe40000000000 */
[----:B------:R-:W-:-:S03]  /*0490*/  IMAD.SHL.U32 R3, R18, 0x200, RZ ;  /* 0x0000020012037824 */ /* 0x000fc600078e00ff */
[----:B------:R-:W-:Y:S01]  /*04a0*/  LOP3.LUT R4, R4, 0x3, RZ, 0xc0, !PT ;  /* 0x0000000304047812 */ /* 0x000fe200078ec0ff */
[----:B------:R-:W-:Y:S01]  /*04b0*/  IMAD R26, R26, 0x201, R3 ;  /* 0x000002011a1a7824 */ /* 0x000fe200078e0203 */
[----:B0-----:R-:W0:Y:S03]  /*04c0*/  LDC.64 R20, c[0x0][0x380] ;  /* 0x0000e000ff147b82 */ /* 0x001e260000000a00 */
[----:B------:R-:W-:-:S07]  /*04d0*/  IMAD.MOV R27, RZ, RZ, -R4 ;  /* 0x000000ffff1b7224 */ /* 0x000fce00078e0a04 */
.L_x_7:
[----:B0-2---:R-:W-:-:S05]  /*04e0*/  IMAD.WIDE R18, R26, 0x8, R20 ;  /* 0x000000081a127825 */ /* 0x005fca00078e0214 */
[----:B------:R-:W2:Y:S01]  /*04f0*/  LDG.E.64 R16, desc[UR6][R18.64] ;  /* 0x0000000612107981 */ /* 0x000ea2000c1e1b00 */
[----:B-----5:R-:W0:Y:S01]  /*0500*/  MUFU.RCP64H R5, R23 ;  /* 0x0000001700057308 */ /* 0x020e220000001800 */
[----:B------:R-:W-:Y:S01]  /*0510*/  IMAD.MOV.U32 R4, RZ, RZ, 0x1 ;  /* 0x00000001ff047424 */ /* 0x000fe200078e00ff */
[----:B------:R-:W-:Y:S01]  /*0520*/  BSSY.RECONVERGENT B1, `(.L_x_5) ;  /* 0x0000013000017945 */ /* 0x000fe20003800200 */
[----:B------:R-:W-:-:S05]  /*0530*/  VIADD R27, R27, 0x1 ;  /* 0x000000011b1b7836 */ /* 0x000fca0000000000 */
[----:B------:R-:W-:Y:S01]  /*0540*/  ISETP.NE.AND P1, PT, R27, RZ, PT ;  /* 0x000000ff1b00720c */ /* 0x000fe20003f25270 */
        /* <DEDUP_REMOVED lines=13> */
[----:B------:R-:W-:Y:S02]  /*0620*/  MOV R13, R23 ;  /* 0x00000017000d7202 */ /* 0x000fe40000000f00 */
[----:B------:R-:W-:-:S07]  /*0630*/  MOV R4, 0x650 ;  /* 0x0000065000047802 */ /* 0x000fce0000000f00 */
[----:B-1----:R-:W-:Y:S05]  /*0640*/  CALL.REL.NOINC `($__internal_0_$__cuda_sm20_div_rn_f64_full) ;  /* 0x0000000400cc7944 */ /* 0x002fea0003c00000 */
.L_x_6:
[----:B------:R-:W-:Y:S05]  /*0650*/  BSYNC.RECONVERGENT B1 ;  /* 0x0000000000017941 */ /* 0x000fea0003800200 */
.L_x_5:
[----:B------:R2:W-:Y:S01]  /*0660*/  STG.E.64 desc[UR6][R18.64], R30 ;  /* 0x0000001e12007986 */ /* 0x0005e2000c101b06 */
[----:B-1----:R-:W-:Y:S02]  /*0670*/  IMAD.IADD R2, R2, 0x1, R25 ;  /* 0x0000000102027824 */ /* 0x002fe400078e0219 */
[----:B------:R-:W-:Y:S01]  /*0680*/  IMAD R26, R25, 0x200, R26 ;  /* 0x00000200191a7824 */ /* 0x000fe200078e021a */
[----:B------:R-:W-:Y:S06]  /*0690*/  @P1 BRA `(.L_x_7) ;  /* 0xfffffffc00901947 */ /* 0x000fec000383ffff */
.L_x_4:
[----:B------:R-:W-:Y:S05]  /*06a0*/  BSYNC.RECONVERGENT B0 ;  /* 0x0000000000007941 */ /* 0x000fea0003800200 */
.L_x_3:
[----:B0-----:R-:W0:Y:S01]  /*06b0*/  LDC R21, c[0x0][0x394] ;  /* 0x0000e500ff157b82 */ /* 0x001e220000000800 */
[----:B------:R-:W-:Y:S01]  /*06c0*/  ISETP.GE.U32.AND P0, PT, R0, 0x3, PT ;  /* 0x000000030000780c */ /* 0x000fe20003f06070 */
[----:B------:R-:W1:Y:S01]  /*06d0*/  LDCU UR4, c[0x0][0x390] ;  /* 0x00007200ff0477ac */ /* 0x000e620008000800 */
[----:B------:R-:W3:Y:S05]  /*06e0*/  LDCU.64 UR8, c[0x0][0x390] ;  /* 0x00007200ff0877ac */ /* 0x000eea0008000a00 */
[----:B--2---:R-:W2:Y:S06]  /*06f0*/  LDC.64 R18, c[0x0][0x380] ;  /* 0x0000e000ff127b82 */ /* 0x004eac0000000a00 */
[----:B-1-3--:R-:W-:Y:S05]  /*0700*/  @!P0 EXIT ;  /* 0x000000000000894d */ /* 0x00afea0003800000 */
.L_x_16:
[----:B------:R-:W-:-:S05]  /*0710*/  LEA R29, R2, UR4, 0x9 ;  /* 0x00000004021d7c11 */ /* 0x000fca000f8e48ff */
[----:B--2---:R-:W-:-:S05]  /*0720*/  IMAD.WIDE R28, R29, 0x8, R18 ;  /* 0x000000081d1c7825 */ /* 0x004fca00078e0212 */
[----:B------:R-:W2:Y:S01]  /*0730*/  LDG.E.64 R16, desc[UR6][R28.64] ;  /* 0x000000061c107981 */ /* 0x000ea2000c1e1b00 */
[----:B-----5:R-:W1:Y:S01]  /*0740*/  MUFU.RCP64H R5, R23 ;  /* 0x0000001700057308 */ /* 0x020e620000001800 */
[----:B------:R-:W-:Y:S01]  /*0750*/  IMAD.MOV.U32 R4, RZ, RZ, 0x1 ;  /* 0x00000001ff047424 */ /* 0x000fe200078e00ff */
[----:B------:R-:W-:Y:S05]  /*0760*/  BSSY.RECONVERGENT B0, `(.L_x_8) ;  /* 0x0000011000007945 */ /* 0x000fea0003800200 */
[----:B-1----:R-:W-:-:S08]  /*0770*/  DFMA R6, -R22, R4, 1 ;  /* 0x3ff000001606742b */ /* 0x002fd00000000104 */
        /* <DEDUP_REMOVED lines=14> */
[----:B0-----:R-:W-:Y:S05]  /*0860*/  CALL.REL.NOINC `($__internal_0_$__cuda_sm20_div_rn_f64_full) ;  /* 0x0000000400447944 */ /* 0x001fea0003c00000 */
.L_x_9:
[----:B------:R-:W-:Y:S05]  /*0870*/  BSYNC.RECONVERGENT B0 ;  /* 0x0000000000007941 */ /* 0x000fea0003800200 */
.L_x_8:
[----:B------:R-:W-:Y:S01]  /*0880*/  VIADD R0, R2, UR9 ;  /* 0x0000000902007c36 */ /* 0x000fe20008000000 */
[----:B------:R1:W-:Y:S04]  /*0890*/  STG.E.64 desc[UR6][R28.64], R30 ;  /* 0x0000001e1c007986 */ /* 0x0003e8000c101b06 */
[----:B------:R-:W-:-:S05]  /*08a0*/  LEA R27, R0, UR8, 0x9 ;  /* 0x00000008001b7c11 */ /* 0x000fca000f8e48ff */
[----:B------:R-:W-:-:S05]  /*08b0*/  IMAD.WIDE R26, R27, 0x8, R18 ;  /* 0x000000081b1a7825 */ /* 0x000fca00078e0212 */
[----:B------:R-:W2:Y:S01]  /*08c0*/  LDG.E.64 R16, desc[UR6][R26.64] ;  /* 0x000000061a107981 */ /* 0x000ea2000c1e1b00 */
[----:B------:R-:W3:Y:S01]  /*08d0*/  MUFU.RCP64H R5, R23 ;  /* 0x0000001700057308 */ /* 0x000ee20000001800 */
[----:B------:R-:W-:Y:S01]  /*08e0*/  IMAD.MOV.U32 R4, RZ, RZ, 0x1 ;  /* 0x00000001ff047424 */ /* 0x000fe200078e00ff */
[----:B------:R-:W-:Y:S05]  /*08f0*/  BSSY.RECONVERGENT B0, `(.L_x_10) ;  /* 0x0000011000007945 */ /* 0x000fea0003800200 */
[----:B---3--:R-:W-:-:S08]  /*0900*/  DFMA R6, -R22, R4, 1 ;  /* 0x3ff000001606742b */ /* 0x008fd00000000104 */
[----:B------:R-:W-:-:S08]  /*0910*/  DFMA R6, R6, R6, R6 ;  /* 0x000000060606722b */ /* 0x000fd00000000006 */
[----:B------:R-:W-:-:S08]  /*0920*/  DFMA R6, R4, R6, R4 ;  /* 0x000000060406722b */ /* 0x000fd00000000004 */
[----:B------:R-:W-:-:S08]  /*0930*/  DFMA R4, -R22, R6, 1 ;  /* 0x3ff000001604742b */ /* 0x000fd00000000106 */
[----:B------:R-:W-:-:S08]  /*0940*/  DFMA R8, R6, R4, R6 ;  /* 0x000000040608722b */ /* 0x000fd00000000006 */
[----:B--2---:R-:W-:Y:S01]  /*0950*/  DMUL R4, R8, R16 ;  /* 0x0000001008047228 */ /* 0x004fe20000000000 */
[----:B------:R-:W-:-:S07]  /*0960*/  FSETP.GEU.AND P1, PT, |R17|, 6.5827683646048100446e-37, PT ;  /* 0x036000001100780b */ /* 0x000fce0003f2e200 */
[----:B------:R-:W-:-:S08]  /*0970*/  DFMA R6, -R22, R4, R16 ;  /* 0x000000041606722b */ /* 0x000fd00000000110 */
[----:B-1----:R-:W-:-:S10]  /*0980*/  DFMA R30, R8, R6, R4 ;  /* 0x00000006081e722b */ /* 0x002fd40000000004 */
[----:B------:R-:W-:-:S05]  /*0990*/  FFMA R3, RZ, R23, R31 ;  /* 0x00000017ff037223 */ /* 0x000fca000000001f */
[----:B------:R-:W-:-:S13]  /*09a0*/  FSETP.GT.AND P0, PT, |R3|, 1.469367938527859385e-39, PT ;  /* 0x001000000300780b */ /* 0x000fda0003f04200 */
[----:B------:R-:W-:Y:S05]  /*09b0*/  @P0 BRA P1, `(.L_x_11) ;  /* 0x0000000000100947 */ /* 0x000fea0000800000 */
[----:B------:R-:W-:Y:S01]  /*09c0*/  IMAD.MOV.U32 R12, RZ, RZ, R22 ;  /* 0x000000ffff0c7224 */ /* 0x000fe200078e0016 */
[----:B------:R-:W-:Y:S01]  /*09d0*/  MOV R4, 0xa00 ;  /* 0x00000a0000047802 */ /* 0x000fe20000000f00 */
[----:B------:R-:W-:-:S07]  /*09e0*/  IMAD.MOV.U32 R13, RZ, RZ, R23 ;  /* 0x000000ffff0d7224 */ /* 0x000fce00078e0017 */
[----:B0-----:R-:W-:Y:S05]  /*09f0*/  CALL.REL.NOINC `($__internal_0_$__cuda_sm20_div_rn_f64_full) ;  /* 0x0000000000e07944 */ /* 0x001fea0003c00000 */
.L_x_11:
[----:B------:R-:W-:Y:S05]  /*0a00*/  BSYNC.RECONVERGENT B0 ;  /* 0x0000000000007941 */ /* 0x000fea0003800200 */
.L_x_10:
        /* <DEDUP_REMOVED lines=24> */
.L_x_13:
[----:B------:R-:W-:Y:S05]  /*0b90*/  BSYNC.RECONVERGENT B0 ;  /* 0x0000000000007941 */ /* 0x000fea0003800200 */
.L_x_12:
[----:B------:R-:W-:Y:S01]  /*0ba0*/  VIADD R0, R0, UR9 ;  /* 0x0000000900007c36 */ /* 0x000fe20008000000 */
[----:B------:R1:W-:Y:S04]  /*0bb0*/  STG.E.64 desc[UR6][R28.64], R30 ;  /* 0x0000001e1c007986 */ /* 0x0003e8000c101b06 */
[----:B------:R-:W-:-:S05]  /*0bc0*/  LEA R27, R0, UR8, 0x9 ;  /* 0x00000008001b7c11 */ /* 0x000fca000f8e48ff */
[----:B------:R-:W-:-:S05]  /*0bd0*/  IMAD.WIDE R26, R27, 0x8, R18 ;  /* 0x000000081b1a7825 */ /* 0x000fca00078e0212 */
[----:B------:R-:W2:Y:S01]  /*0be0*/  LDG.E.64 R16, desc[UR6][R26.64] ;  /* 0x000000061a107981 */ /* 0x000ea2000c1e1b00 */
[----:B------:R-:W3:Y:S01]  /*0bf0*/  MUFU.RCP64H R5, R23 ;  /* 0x0000001700057308 */ /* 0x000ee20000001800 */
[----:B------:R-:W-:Y:S01]  /*0c00*/  MOV R4, 0x1 ;  /* 0x0000000100047802 */ /* 0x000fe20000000f00 */
        /* <DEDUP_REMOVED lines=17> */
.L_x_15:
[----:B------:R-:W-:Y:S05]  /*0d20*/  BSYNC.RECONVERGENT B0 ;  /* 0x0000000000007941 */ /* 0x000fea0003800200 */
.L_x_14:
[----:B------:R1:W-:Y:S01]  /*0d30*/  STG.E.64 desc[UR6][R26.64], R30 ;  /* 0x0000001e1a007986 */ /* 0x0003e2000c101b06 */
[----:B0-----:R-:W-:-:S05]  /*0d40*/  IMAD R2, R21, 0x4, R2 ;  /* 0x0000000415027824 */ /* 0x001fca00078e0202 */
[----:B------:R-:W-:-:S13]  /*0d50*/  ISETP.GE.AND P0, PT, R2, 0x200, PT ;  /* 0x000002000200780c */ /* 0x000fda0003f06270 */
[----:B-1----:R-:W-:Y:S05]  /*0d60*/  @!P0 BRA `(.L_x_16) ;  /* 0xfffffff800688947 */ /* 0x002fea000383ffff */
[----:B------:R-:W-:Y:S05]  /*0d70*/  EXIT ;  /* 0x000000000000794d */ /* 0x000fea0003800000 */
        .weak           $__internal_0_$__cuda_sm20_div_rn_f64_full
        .type           $__internal_0_$__cuda_sm20_div_rn_f64_full,@function
        .size           $__internal_0_$__cuda_sm20_div_rn_f64_full,(.L_x_55 - $__internal_0_$__cuda_sm20_div_rn_f64_full)
$__internal_0_$__cuda_sm20_div_rn_f64_full:
[----:B------:R-:W-:Y:S01]  /*0d80*/  FSETP.GEU.AND P3, PT, |R17|, 1.469367938527859385e-39, PT ;  /* 0x001000001100780b */ /* 0x000fe20003f6e200 */
[----:B------:R-:W-:Y:S01]  /*0d90*/  IMAD.MOV.U32 R5, RZ, RZ, 0x1ca00000 ;  /* 0x1ca00000ff057424 */ /* 0x000fe200078e00ff */
[C---:B------:R-:W-:Y:S01]  /*0da0*/  FSETP.GEU.AND P0, PT, |R13|.reuse, 1.469367938527859385e-39, PT ;  /* 0x001000000d00780b */ /* 0x040fe20003f0e200 */
[----:B------:R-:W-:Y:S01]  /*0db0*/  IMAD.MOV.U32 R10, RZ, RZ, R16 ;  /* 0x000000ffff0a7224 */ /* 0x000fe200078e0010 */
[----:B------:R-:W-:Y:S01]  /*0dc0*/  LOP3.LUT R14, R13, 0x800fffff, RZ, 0xc0, !PT ;  /* 0x800fffff0d0e7812 */ /* 0x000fe200078ec0ff */
[----:B------:R-:W-:Y:S01]  /*0dd0*/  IMAD.MOV.U32 R30, RZ, RZ, 0x1 ;  /* 0x00000001ff1e7424 */ /* 0x000fe200078e00ff */
[----:B------:R-:W-:Y:S01]  /*0de0*/  LOP3.LUT R3, R17, 0x7ff00000, RZ, 0xc0, !PT ;  /* 0x7ff0000011037812 */ /* 0x000fe200078ec0ff */
[----:B------:R-:W-:Y:S01]  /*0df0*/  BSSY.RECONVERGENT B2, `(.L_x_17) ;  /* 0x0000051000027945 */ /* 0x000fe20003800200 */
[----:B------:R-:W-:Y:S01]  /*0e00*/  LOP3.LUT R15, R14, 0x3ff00000, RZ, 0xfc, !PT ;  /* 0x3ff000000e0f7812 */ /* 0x000fe200078efcff */
[----:B------:R-:W-:Y:S01]  /*0e10*/  IMAD.MOV.U32 R14, RZ, RZ, R12 ;  /* 0x000000ffff0e7224 */ /* 0x000fe200078e000c */
[----:B------:R-:W-:-:S03]  /*0e20*/  LOP3.LUT R7, R13, 0x7ff00000, RZ, 0xc0, !PT ;  /* 0x7ff000000d077812 */ /* 0x000fc600078ec0ff */
[----:B------:R-:W-:Y:S01]  /*0e30*/  @!P3 LOP3.LUT R6, R13, 0x7ff00000, RZ, 0xc0, !PT ;  /* 0x7ff000000d06b812 */ /* 0x000fe200078ec0ff */
[----:B------:R-:W-:Y:S01]  /*0e40*/  @!P3 IMAD.MOV.U32 R8, RZ, RZ, RZ ;  /* 0x000000ffff08b224 */ /* 0x000fe200078e00ff */
[----:B------:R-:W-:Y:S01]  /*0e50*/  @!P0 DMUL R14, R12, 8.98846567431157953865e+307 ;  /* 0x7fe000000c0e8828 */ /* 0x000fe20000000000 */
[C---:B------:R-:W-:Y:S02]  /*0e60*/  ISETP.GE.U32.AND P2, PT, R3.reuse, R7, PT ;  /* 0x000000070300720c */ /* 0x040fe40003f46070 */
[----:B------:R-:W-:Y:S02]  /*0e70*/  @!P3 ISETP.GE.U32.AND P4, PT, R3, R6, PT ;  /* 0x000000060300b20c */ /* 0x000fe40003f86070 */
[C---:B------:R-:W-:Y:S01]  /*0e80*/  SEL R11, R5.reuse, 0x63400000, !P2 ;  /* 0x63400000050b7807 */ /* 0x040fe20005000000 */
[----:B------:R-:W0:Y:S01]  /*0e90*/  MUFU.RCP64H R31, R15 ;  /* 0x0000000f001f7308 */ /* 0x000e220000001800 */
[----:B------:R-:W-:Y:S02]  /*0ea0*/  @!P3 SEL R9, R5, 0x63400000, !P4 ;  /* 0x634000000509b807 */ /* 0x000fe40006000000 */
[----:B------:R-:W-:-:S02]  /*0eb0*/  LOP3.LUT R11, R11, 0x800fffff, R17, 0xf8, !PT ;  /* 0x800fffff0b0b7812 */ /* 0x000fc400078ef811 */
[----:B------:R-:W-:Y:S02]  /*0ec0*/  @!P3 LOP3.LUT R6, R9, 0x80000000, R17, 0xf8, !PT ;  /* 0x800000000906b812 */ /* 0x000fe400078ef811 */
[----:B------:R-:W-:Y:S02]  /*0ed0*/  @!P0 LOP3.LUT R7, R15, 0x7ff00000, RZ, 0xc0, !PT ;  /* 0x7ff000000f078812 */ /* 0x000fe400078ec0ff */
[----:B------:R-:W-:Y:S01]  /*0ee0*/  @!P3 LOP3.LUT R9, R6, 0x100000, RZ, 0xfc, !PT ;  /* 0x001000000609b812 */ /* 0x000fe200078efcff */
[----:B------:R-:W-:-:S05]  /*0ef0*/  IMAD.MOV.U32 R6, RZ, RZ, R3 ;  /* 0x000000ffff067224 */ /* 0x000fca00078e0003 */
[----:B------:R-:W-:Y:S02]  /*0f00*/  @!P3 DFMA R10, R10, 2, -R8 ;  /* 0x400000000a0ab82b */ /* 0x000fe40000000808 */
[----:B0-----:R-:W-:-:S08]  /*0f10*/  DFMA R8, R30, -R14, 1 ;  /* 0x3ff000001e08742b */ /* 0x001fd0000000080e */
[----:B------:R-:W-:Y:S01]  /*0f20*/  DFMA R8, R8, R8, R8 ;  /* 0x000000080808722b */ /* 0x000fe20000000008 */
[----:B------:R-:W-:-:S05]  /*0f30*/  @!P3 LOP3.LUT R6, R11, 0x7ff00000, RZ, 0xc0, !PT ;  /* 0x7ff000000b06b812 */ /* 0x000fca00078ec0ff */
[----:B------:R-:W-:Y:S02]  /*0f40*/  VIADD R24, R6, 0xffffffff ;  /* 0xffffffff06187836 */ /* 0x000fe40000000000 */
[----:B------:R-:W-:-:S03]  /*0f50*/  DFMA R30, R30, R8, R30 ;  /* 0x000000081e1e722b */ /* 0x000fc6000000001e */
[----:B------:R-:W-:Y:S01]  /*0f60*/  ISETP.GT.U32.AND P0, PT, R24, 0x7feffffe, PT ;  /* 0x7feffffe1800780c */ /* 0x000fe20003f04070 */
[----:B------:R-:W-:-:S04]  /*0f70*/  VIADD R24, R7, 0xffffffff ;  /* 0xffffffff07187836 */ /* 0x000fc80000000000 */
[----:B------:R-:W-:Y:S01]  /*0f80*/  DFMA R32, R30, -R14, 1 ;  /* 0x3ff000001e20742b */ /* 0x000fe2000000080e */
[----:B------:R-:W-:-:S07]  /*0f90*/  ISETP.GT.U32.OR P0, PT, R24, 0x7feffffe, P0 ;  /* 0x7feffffe1800780c */ /* 0x000fce0000704470 */
[----:B------:R-:W-:-:S08]  /*0fa0*/  DFMA R32, R30, R32, R30 ;  /* 0x000000201e20722b */ /* 0x000fd0000000001e */
[----:B------:R-:W-:-:S08]  /*0fb0*/  DMUL R30, R32, R10 ;  /* 0x0000000a201e7228 */ /* 0x000fd00000000000 */
[----:B------:R-:W-:-:S08]  /*0fc0*/  DFMA R8, R30, -R14, R10 ;  /* 0x8000000e1e08722b */ /* 0x000fd0000000000a */
[----:B------:R-:W-:Y:S01]  /*0fd0*/  DFMA R8, R32, R8, R30 ;  /* 0x000000082008722b */ /* 0x000fe2000000001e */
[----:B------:R-:W-:Y:S10]  /*0fe0*/  @P0 BRA `(.L_x_18) ;  /* 0x0000000000700947 */ /* 0x000ff40003800000 */
[----:B------:R-:W-:Y:S02]  /*0ff0*/  LOP3.LUT R6, R13, 0x7ff00000, RZ, 0xc0, !PT ;  /* 0x7ff000000d067812 */ /* 0x000fe400078ec0ff */
[----:B------:R-:W-:Y:S02]  /*1000*/  MOV R16, RZ ;  /* 0x000000ff00107202 */ /* 0x000fe40000000f00 */
[CC--:B------:R-:W-:Y:S02]  /*1010*/  VIADDMNMX R7, R3.reuse, -R6.reuse, 0xb9600000, !PT ;  /* 0xb960000003077446 */ /* 0x0c0fe40007800906 */
[----:B------:R-:W-:Y:S02]  /*1020*/  ISETP.GE.U32.AND P0, PT, R3, R6, PT ;  /* 0x000000060300720c */ /* 0x000fe40003f06070 */
[----:B------:R-:W-:Y:S02]  /*1030*/  VIMNMX R7, PT, PT, R7, 0x46a00000, PT ;  /* 0x46a0000007077848 */ /* 0x000fe40003fe0100 */
[----:B------:R-:W-:-:S05]  /*1040*/  SEL R6, R5, 0x63400000, !P0 ;  /* 0x6340000005067807 */ /* 0x000fca0004000000 */
[----:B------:R-:W-:-:S04]  /*1050*/  IMAD.IADD R6, R7, 0x1, -R6 ;  /* 0x0000000107067824 */ /* 0x000fc800078e0a06 */
[----:B------:R-:W-:-:S06]  /*1060*/  VIADD R17, R6, 0x7fe00000 ;  /* 0x7fe0000006117836 */ /* 0x000fcc0000000000 */
[----:B------:R-:W-:-:S10]  /*1070*/  DMUL R30, R8, R16 ;  /* 0x00000010081e7228 */ /* 0x000fd40000000000 */
[----:B------:R-:W-:-:S13]  /*1080*/  FSETP.GTU.AND P0, PT, |R31|, 1.469367938527859385e-39, PT ;  /* 0x001000001f00780b */ /* 0x000fda0003f0c200 */
[----:B------:R-:W-:Y:S05]  /*1090*/  @P0 BRA `(.L_x_19) ;  /* 0x0000000000980947 */ /* 0x000fea0003800000 */
[----:B------:R-:W-:Y:S01]  /*10a0*/  DFMA R10, R8, -R14, R10 ;  /* 0x8000000e080a722b */ /* 0x000fe2000000000a */
[----:B------:R-:W-:-:S09]  /*10b0*/  IMAD.MOV.U32 R16, RZ, RZ, RZ ;  /* 0x000000ffff107224 */ /* 0x000fd200078e00ff */
[C---:B------:R-:W-:Y:S02]  /*10c0*/  FSETP.NEU.AND P0, PT, R11.reuse, RZ, PT ;  /* 0x000000ff0b00720b */ /* 0x040fe40003f0d000 */
[----:B------:R-:W-:-:S04]  /*10d0*/  LOP3.LUT R12, R11, 0x80000000, R13, 0x48, !PT ;  /* 0x800000000b0c7812 */ /* 0x000fc800078e480d */
[----:B------:R-:W-:-:S07]  /*10e0*/  LOP3.LUT R17, R12, R17, RZ, 0xfc, !PT ;  /* 0x000000110c117212 */ /* 0x000fce00078efcff */
[----:B------:R-:W-:Y:S05]  /*10f0*/  @!P0 BRA `(.L_x_19) ;  /* 0x0000000000808947 */ /* 0x000fea0003800000 */
[----:B------:R-:W-:Y:S01]  /*1100*/  IMAD.MOV R11, RZ, RZ, -R6 ;  /* 0x000000ffff0b7224 */ /* 0x000fe200078e0a06 */
[----:B------:R-:W-:Y:S01]  /*1110*/  IADD3 R6, PT, PT, -R6, -0x43300000, RZ ;  /* 0xbcd0000006067810 */ /* 0x000fe20007ffe1ff */
[----:B------:R-:W-:-:S06]  /*1120*/  IMAD.MOV.U32 R10, RZ, RZ, RZ ;  /* 0x000000ffff0a7224 */ /* 0x000fcc00078e00ff */
[----:B------:R-:W-:Y:S02]  /*1130*/  DFMA R10, R30, -R10, R8 ;  /* 0x8000000a1e0a722b */ /* 0x000fe40000000008 */
[----:B------:R-:W-:-:S08]  /*1140*/  DMUL.RP R8, R8, R16 ;  /* 0x0000001008087228 */ /* 0x000fd00000008000 */
[----:B------:R-:W-:Y:S02]  /*1150*/  FSETP.NEU.AND P0, PT, |R11|, R6, PT ;  /* 0x000000060b00720b */ /* 0x000fe40003f0d200 */
[----:B------:R-:W-:Y:S02]  /*1160*/  LOP3.LUT R12, R9, R12, RZ, 0x3c, !PT ;  /* 0x0000000c090c7212 */ /* 0x000fe400078e3cff */
[----:B------:R-:W-:Y:S02]  /*1170*/  FSEL R6, R8, R30, !P0 ;  /* 0x0000001e08067208 */ /* 0x000fe40004000000 */
[----:B------:R-:W-:-:S03]  /*1180*/  FSEL R31, R12, R31, !P0 ;  /* 0x0000001f0c1f7208 */ /* 0x000fc60004000000 */
[----:B------:R-:W-:Y:S01]  /*1190*/  IMAD.MOV.U32 R30, RZ, RZ, R6 ;  /* 0x000000ffff1e7224 */ /* 0x000fe200078e0006 */
[----:B------:R-:W-:Y:S06]  /*11a0*/  BRA `(.L_x_19) ;  /* 0x0000000000547947 */ /* 0x000fec0003800000 */
.L_x_18:
[----:B------:R-:W-:-:S14]  /*11b0*/  DSETP.NAN.AND P0, PT, R16, R16, PT ;  /* 0x000000101000722a */ /* 0x000fdc0003f08000 */
[----:B------:R-:W-:Y:S05]  /*11c0*/  @P0 BRA `(.L_x_20) ;  /* 0x0000000000440947 */ /* 0x000fea0003800000 */
[----:B------:R-:W-:-:S14]  /*11d0*/  DSETP.NAN.AND P0, PT, R12, R12, PT ;  /* 0x0000000c0c00722a */ /* 0x000fdc0003f08000 */
[----:B------:R-:W-:Y:S05]  /*11e0*/  @P0 BRA `(.L_x_21) ;  /* 0x0000000000300947 */ /* 0x000fea0003800000 */
[----:B------:R-:W-:Y:S01]  /*11f0*/  ISETP.NE.AND P0, PT, R6, R7, PT ;  /* 0x000000070600720c */ /* 0x000fe20003f05270 */
[----:B------:R-:W-:Y:S02]  /*1200*/  IMAD.MOV.U32 R30, RZ, RZ, 0x0 ;  /* 0x00000000ff1e7424 */ /* 0x000fe400078e00ff */
[----:B------:R-:W-:-:S10]  /*1210*/  IMAD.MOV.U32 R31, RZ, RZ, -0x80000 ;  /* 0xfff80000ff1f7424 */ /* 0x000fd400078e00ff */
[----:B------:R-:W-:Y:S05]  /*1220*/  @!P0 BRA `(.L_x_19) ;  /* 0x0000000000348947 */ /* 0x000fea0003800000 */
[----:B------:R-:W-:Y:S02]  /*1230*/  ISETP.NE.AND P0, PT, R6, 0x7ff00000, PT ;  /* 0x7ff000000600780c */ /* 0x000fe40003f05270 */
[----:B------:R-:W-:Y:S02]  /*1240*/  LOP3.LUT R31, R17, 0x80000000, R13, 0x48, !PT ;  /* 0x80000000111f7812 */ /* 0x000fe400078e480d */
[----:B------:R-:W-:-:S13]  /*1250*/  ISETP.EQ.OR P0, PT, R7, RZ, !P0 ;  /* 0x000000ff0700720c */ /* 0x000fda0004702670 */
[----:B------:R-:W-:Y:S01]  /*1260*/  @P0 LOP3.LUT R3, R31, 0x7ff00000, RZ, 0xfc, !PT ;  /* 0x7ff000001f030812 */ /* 0x000fe200078efcff */
[----:B------:R-:W-:Y:S02]  /*1270*/  @!P0 IMAD.MOV.U32 R30, RZ, RZ, RZ ;  /* 0x000000ffff1e8224 */ /* 0x000fe400078e00ff */
[----:B------:R-:W-:Y:S02]  /*1280*/  @P0 IMAD.MOV.U32 R30, RZ, RZ, RZ ;  /* 0x000000ffff1e0224 */ /* 0x000fe400078e00ff */
[----:B------:R-:W-:Y:S01]  /*1290*/  @P0 IMAD.MOV.U32 R31, RZ, RZ, R3 ;  /* 0x000000ffff1f0224 */ /* 0x000fe200078e0003 */
[----:B------:R-:W-:Y:S06]  /*12a0*/  BRA `(.L_x_19) ;  /* 0x0000000000147947 */ /* 0x000fec0003800000 */
.L_x_21:
[----:B------:R-:W-:Y:S01]  /*12b0*/  LOP3.LUT R31, R13, 0x80000, RZ, 0xfc, !PT ;  /* 0x000800000d1f7812 */ /* 0x000fe200078efcff */
[----:B------:R-:W-:Y:S01]  /*12c0*/  IMAD.MOV.U32 R30, RZ, RZ, R12 ;  /* 0x000000ffff1e7224 */ /* 0x000fe200078e000c */
[----:B------:R-:W-:Y:S06]  /*12d0*/  BRA `(.L_x_19) ;  /* 0x0000000000087947 */ /* 0x000fec0003800000 */
.L_x_20:
[----:B------:R-:W-:Y:S01]  /*12e0*/  LOP3.LUT R31, R17, 0x80000, RZ, 0xfc, !PT ;  /* 0x00080000111f7812 */ /* 0x000fe200078efcff */
[----:B------:R-:W-:-:S07]  /*12f0*/  IMAD.MOV.U32 R30, RZ, RZ, R16 ;  /* 0x000000ffff1e7224 */ /* 0x000fce00078e0010 */
.L_x_19:
[----:B------:R-:W-:Y:S05]  /*1300*/  BSYNC.RECONVERGENT B2 ;  /* 0x0000000000027941 */ /* 0x000fea0003800200 */
.L_x_17:
[----:B------:R-:W-:-:S04]  /*1310*/  IMAD.MOV.U32 R5, RZ, RZ, 0x0 ;  /* 0x00000000ff057424 */ /* 0x000fc800078e00ff */
[----:B------:R-:W-:Y:S05]  /*1320*/  RET.REL.NODEC R4 `(_Z10GausDividePdS_ii) ;  /* 0xffffffec04347950 */ /* 0x000fea0003c3ffff */
.L_x_22:
[----:B------:R-:W-:-:S00]  /*1330*/  BRA `(.L_x_22) ;  /* 0xfffffffc00fc7947 */ /* 0x000fc0000383ffff */
[----:B------:R-:W-:-:S00]  /*1340*/  NOP ;  /* 0x0000000000007918 */ /* 0x000fc00000000000 */
        /* <DEDUP_REMOVED lines=11> */
.L_x_55:


//--------------------- .text._Z15GausEliminationPdS_ii --------------------------
	.section	.text._Z15GausEliminationPdS_ii,"ax",@progbits
	.align	128
        .global         _Z15GausEliminationPdS_ii
        .type           _Z15GausEliminationPdS_ii,@function
        .size           _Z15GausEliminationPdS_ii,(.L_x_56 - _Z15GausEliminationPdS_ii)
        .other          _Z15GausEliminationPdS_ii,@"STO_CUDA_ENTRY STV_DEFAULT"
_Z15GausEliminationPdS_ii:
.text._Z15GausEliminationPdS_ii:
[----:B------:R-:W-:Y:S01]  /*0000*/  LDC R1, c[0x0][0x37c] ;  /* 0x0000df00ff017b82 */ /* 0x000fe20000000800 */
[----:B------:R-:W0:Y:S01]  /*0010*/  S2R R11, SR_TID.X ;  /* 0x00000000000b7919 */ /* 0x000e220000002100 */
[----:B------:R-:W1:Y:S01]  /*0020*/  LDCU.64 UR14, c[0x0][0x358] ;  /* 0x00006b00ff0e77ac */ /* 0x000e620008000a00 */
[----:B------:R-:W-:Y:S01]  /*0030*/  BSSY.RECONVERGENT B0, `(.L_x_23) ;  /* 0x0000012000007945 */ /* 0x000fe20003800200 */
[----:B------:R-:W2:Y:S01]  /*0040*/  S2R R6, SR_CTAID.X ;  /* 0x0000000000067919 */ /* 0x000ea20000002500 */
[----:B------:R-:W3:Y:S01]  /*0050*/  LDCU UR6, c[0x0][0x390] ;  /* 0x00007200ff0677ac */ /* 0x000ee20008000800 */
[----:B0-----:R-:W-:-:S13]  /*0060*/  ISETP.GT.U32.AND P0, PT, R11, 0x1ff, PT ;  /* 0x000001ff0b00780c */ /* 0x001fda0003f04070 */
[----:B-123--:R-:W-:Y:S05]  /*0070*/  @P0 BRA `(.L_x_24) ;  /* 0x0000000000340947 */ /* 0x00efea0003800000 */
[----:B------:R-:W0:Y:S01]  /*0080*/  S2R R3, SR_CgaCtaId ;  /* 0x0000000000037919 */ /* 0x000e220000008800 */
[----:B------:R-:W1:Y:S01]  /*0090*/  LDC.64 R4, c[0x0][0x380] ;  /* 0x0000e000ff047b82 */ /* 0x000e620000000a00 */
[----:B------:R-:W-:Y:S01]  /*00a0*/  MOV R0, 0x400 ;  /* 0x0000040000007802 */ /* 0x000fe20000000f00 */
[----:B------:R-:W-:-:S03]  /*00b0*/  IMAD.MOV.U32 R7, RZ, RZ, R11 ;  /* 0x000000ffff077224 */ /* 0x000fc600078e000b */
[----:B0-----:R-:W-:-:S07]  /*00c0*/  LEA R0, R3, R0, 0x18 ;  /* 0x0000000003007211 */ /* 0x001fce00078ec0ff */
.L_x_25:
[----:B0-----:R-:W-:-:S05]  /*00d0*/  LEA R3, R7, UR6, 0x9 ;  /* 0x0000000607037c11 */ /* 0x001fca000f8e48ff */
[----:B-1----:R-:W-:-:S06]  /*00e0*/  IMAD.WIDE R2, R3, 0x8, R4 ;  /* 0x0000000803027825 */ /* 0x002fcc00078e0204 */
[----:B------:R-:W2:Y:S01]  /*00f0*/  LDG.E.64 R2, desc[UR14][R2.64] ;  /* 0x0000000e02027981 */ /* 0x000ea2000c1e1b00 */
[C---:B------:R-:W-:Y:S01]  /*0100*/  IMAD R9, R7.reuse, 0x8, R0 ;  /* 0x0000000807097824 */ /* 0x040fe200078e0200 */
[C---:B------:R-:W-:Y:S01]  /*0110*/  ISETP.GE.U32.AND P0, PT, R7.reuse, 0x180, PT ;  /* 0x000001800700780c */ /* 0x040fe20003f06070 */
[----:B------:R-:W-:-:S03]  /*0120*/  VIADD R7, R7, 0x80 ;  /* 0x0000008007077836 */ /* 0x000fc60000000000 */
[----:B--2---:R0:W-:Y:S09]  /*0130*/  STS.64 [R9], R2 ;  /* 0x0000000209007388 */ /* 0x0041f20000000a00 */
[----:B------:R-:W-:Y:S05]  /*0140*/  @!P0 BRA `(.L_x_25) ;  /* 0xfffffffc00e08947 */ /* 0x000fea000383ffff */
.L_x_24:
[----:B------:R-:W-:Y:S05]  /*0150*/  BSYNC.RECONVERGENT B0 ;  /* 0x0000000000007941 */ /* 0x000fea0003800200 */
.L_x_23:
[----:B------:R-:W0:Y:S01]  /*0160*/  LDCU UR4, c[0x0][0x360] ;  /* 0x00006c00ff0477ac */ /* 0x000e220008000800 */
[----:B------:R-:W1:Y:S08]  /*0170*/  S2UR UR5, SR_CgaCtaId ;  /* 0x00000000000579c3 */ /* 0x000e700000008800 */
[----:B------:R-:W-:Y:S06]  /*0180*/  BAR.SYNC.DEFER_BLOCKING 0x0 ;  /* 0x0000000000007b1d */ /* 0x000fec0000010000 */
[----:B------:R-:W2:Y:S01]  /*0190*/  LDCU UR7, c[0x0][0x390] ;  /* 0x00007200ff0777ac */ /* 0x000ea20008000800 */
[----:B0-----:R-:W-:Y:S01]  /*01a0*/  IMAD R2, R6, UR4, RZ ;  /* 0x0000000406027c24 */ /* 0x001fe2000f8e02ff */
[----:B------:R-:W-:-:S02]  /*01b0*/  UMOV UR4, 0x400 ;  /* 0x0000040000047882 */ /* 0x000fc40000000000 */
[----:B-1----:R-:W-:Y:S02]  /*01c0*/  ULEA UR11, UR5, UR4, 0x18 ;  /* 0x00000004050b7291 */ /* 0x002fe4000f8ec0ff */
[----:B--2---:R-:W-:-:S05]  /*01d0*/  IADD3 R0, PT, PT, R11, UR7, R2 ;  /* 0x000000070b007c10 */ /* 0x004fca000fffe002 */
[----:B------:R-:W-:-:S05]  /*01e0*/  VIADD R0, R0, 0x1 ;  /* 0x0000000100007836 */ /* 0x000fca0000000000 */
[----:B------:R-:W-:-:S13]  /*01f0*/  ISETP.GT.AND P0, PT, R0, 0x1ff, PT ;  /* 0x000001ff0000780c */ /* 0x000fda0003f04270 */
[----:B------:R-:W-:Y:S05]  /*0200*/  @P0 EXIT ;  /* 0x000000000000094d */ /* 0x000fea0003800000 */
[----:B------:R-:W-:Y:S01]  /*0210*/  ULEA UR6, UR7, UR11, 0x3 ;  /* 0x0000000b07067291 */ /* 0x000fe2000f8e18ff */
[----:B------:R-:W0:Y:S01]  /*0220*/  LDCU.64 UR4, c[0x0][0x388] ;  /* 0x00007100ff0477ac */ /* 0x000e220008000a00 */
[----:B------:R-:W-:-:S07]  /*0230*/  UISETP.GT.AND UP0, UPT, UR7, 0x1ff, UPT ;  /* 0x000001ff0700788c */ /* 0x000fce000bf04270 */
[----:B------:R-:W1:Y:S01]  /*0240*/  LDS.64 R16, [UR6] ;  /* 0x00000006ff107984 */ /* 0x000e620008000a00 */
[----:B0-----:R-:W-:Y:S01]  /*0250*/  UIMAD.WIDE UR4, UR7, 0x8, UR4 ;  /* 0x00000008070478a5 */ /* 0x001fe2000f8e0204 */
[----:B------:R-:W-:Y:S11]  /*0260*/  BRA.U UP0, `(.L_x_26) ;  /* 0x0000000d00687547 */ /* 0x000ff6000b800000 */
[----:B------:R-:W-:Y:S02]  /*0270*/  UIADD3 UR7, UPT, UPT, -UR7, URZ, URZ ;  /* 0x000000ff07077290 */ /* 0x000fe4000fffe1ff */
[----:B------:R-:W-:Y:S02]  /*0280*/  UIADD3 UR8, UPT, UPT, UR6, 0x40, URZ ;  /* 0x0000004006087890 */ /* 0x000fe4000fffe0ff */
[----:B------:R-:W-:Y:S02]  /*0290*/  ULOP3.LUT UR6, UR7, 0xf, URZ, 0xc0, !UPT ;  /* 0x0000000f07067892 */ /* 0x000fe4000f8ec0ff */
[----:B------:R-:W-:Y:S02]  /*02a0*/  ULOP3.LUT UR12, UR7, 0x7, URZ, 0xc0, !UPT ;  /* 0x00000007070c7892 */ /* 0x000fe4000f8ec0ff */
[----:B------:R-:W-:Y:S02]  /*02b0*/  ULOP3.LUT UR7, UR7, 0x3, URZ, 0xc0, !UPT ;  /* 0x0000000307077892 */ /* 0x000fe4000f8ec0ff */
[----:B------:R-:W-:-:S12]  /*02c0*/  UIADD3 UR6, UPT, UPT, UR6, -0x1, URZ ;  /* 0xffffffff06067890 */ /* 0x000fd8000fffe0ff */
.L_x_34:
[----:B0-----:R-:W0:Y:S08]  /*02d0*/  LDC R13, c[0x0][0x390] ;  /* 0x0000e400ff0d7b82 */ /* 0x001e300000000800 */
[----:B------:R-:W2:Y:S01]  /*02e0*/  LDC.64 R4, c[0x0][0x380] ;  /* 0x0000e000ff047b82 */ /* 0x000ea20000000a00 */
[----:B0-----:R-:W-:-:S05]  /*02f0*/  LEA R7, R13, R0, 0x9 ;  /* 0x000000000d077211 */ /* 0x001fca00078e48ff */
[----:B--2---:R-:W-:-:S05]  /*0300*/  IMAD.WIDE R4, R7, 0x8, R4 ;  /* 0x0000000807047825 */ /* 0x004fca00078e0204 */
[----:B------:R0:W2:Y:S01]  /*0310*/  LDG.E.64 R22, desc[UR14][R4.64] ;  /* 0x0000000e04167981 */ /* 0x0000a2000c1e1b00 */
[----:B-1----:R-:W1:Y:S01]  /*0320*/  MUFU.RCP64H R3, R17 ;  /* 0x0000001100037308 */ /* 0x002e620000001800 */
[----:B------:R-:W-:Y:S01]  /*0330*/  IMAD.MOV.U32 R2, RZ, RZ, 0x1 ;  /* 0x00000001ff027424 */ /* 0x000fe200078e00ff */
[----:B------:R-:W-:Y:S01]  /*0340*/  BSSY.RECONVERGENT B0, `(.L_x_27) ;  /* 0x0000015000007945 */ /* 0x000fe20003800200 */
[----:B0-----:R-:W-:-:S05]  /*0350*/  VIADD R4, R13, 0xfffffe0f ;  /* 0xfffffe0f0d047836 */ /* 0x001fca0000000000 */
[----:B------:R-:W-:Y:S01]  /*0360*/  ISETP.GE.U32.AND P1, PT, R4, 0xf, PT ;  /* 0x0000000f0400780c */ /* 0x000fe20003f26070 */
        /* <DEDUP_REMOVED lines=15> */
[----:B------:R-:W-:Y:S05]  /*0460*/  CALL.REL.NOINC `($__internal_1_$__cuda_sm20_div_rn_f64_full) ;  /* 0x00000018003c7944 */ /* 0x000fea0003c00000 */
[----:B------:R-:W-:Y:S01]  /*0470*/  MOV R2, R30 ;  /* 0x0000001e00027202 */ /* 0x000fe20000000f00 */
[----:B------:R-:W-:-:S07]  /*0480*/  IMAD.MOV.U32 R3, RZ, RZ, R31 ;  /* 0x000000ffff037224 */ /* 0x000fce00078e001f */
.L_x_28:
[----:B------:R-:W-:Y:S05]  /*0490*/  BSYNC.RECONVERGENT B0 ;  /* 0x0000000000007941 */ /* 0x000fea0003800200 */
.L_x_27:
[----:B------:R-:W0:Y:S01]  /*04a0*/  LDCU UR9, c[0x0][0x390] ;  /* 0x00007200ff0977ac */ /* 0x000e220008000800 */
[----:B------:R-:W1:Y:S01]  /*04b0*/  LDCU UR10, c[0x0][0x390] ;  /* 0x00007200ff0a77ac */ /* 0x000e620008000800 */
[----:B0-----:R-:W-:-:S04]  /*04c0*/  UIADD3 UR9, UPT, UPT, -UR9, 0x200, URZ ;  /* 0x0000020009097890 */ /* 0x001fc8000fffe1ff */
[----:B------:R-:W-:Y:S01]  /*04d0*/  ULOP3.LUT UP1, URZ, UR9, 0xf, URZ, 0xc0, !UPT ;  /* 0x0000000f09ff7892 */ /* 0x000fe2000f82c0ff */
[----:B-1----:R-:W-:Y:S01]  /*04e0*/  IMAD.U32 R35, RZ, RZ, UR10 ;  /* 0x0000000aff237e24 */ /* 0x002fe2000f8e00ff */
[----:B------:R-:W-:Y:S09]  /*04f0*/  @!P1 BRA `(.L_x_29) ;  /* 0x0000000400309947 */ /* 0x000ff20003800000 */
[----:B------:R-:W-:Y:S01]  /*0500*/  ULOP3.LUT UR9, UR9, 0xfffffff0, URZ, 0xc0, !UPT ;  /* 0xfffffff009097892 */ /* 0x000fe2000f8ec0ff */
[----:B------:R-:W-:Y:S01]  /*0510*/  IMAD.U32 R35, RZ, RZ, UR10 ;  /* 0x0000000aff237e24 */ /* 0x000fe2000f8e00ff */
[----:B------:R-:W-:Y:S02]  /*0520*/  UMOV UR10, UR8 ;  /* 0x00000008000a7c82 */ /* 0x000fe40008000000 */
[----:B------:R-:W-:-:S12]  /*0530*/  UIADD3 UR9, UPT, UPT, -UR9, URZ, URZ ;  /* 0x000000ff09097290 */ /* 0x000fd8000fffe1ff */
.L_x_30:
[----:B------:R-:W0:Y:S01]  /*0540*/  LDC.64 R8, c[0x0][0x380] ;  /* 0x0000e000ff087b82 */ /* 0x000e220000000a00 */
[----:B------:R-:W1:Y:S04]  /*0550*/  LDS.64 R26, [UR10+-0x40] ;  /* 0xffffc00aff1a7984 */ /* 0x000e680008000a00 */
[----:B------:R-:W2:Y:S01]  /*0560*/  LDS.64 R4, [UR10+-0x38] ;  /* 0xffffc80aff047984 */ /* 0x000ea20008000a00 */
[----:B0-----:R-:W-:-:S05]  /*0570*/  IMAD.WIDE R8, R7, 0x8, R8 ;  /* 0x0000000807087825 */ /* 0x001fca00078e0208 */
[----:B------:R-:W1:Y:S04]  /*0580*/  LDG.E.64 R24, desc[UR14][R8.64] ;  /* 0x0000000e08187981 */ /* 0x000e68000c1e1b00 */
[----:B------:R-:W2:Y:S04]  /*0590*/  LDG.E.64 R20, desc[UR14][R8.64+0x1000] ;  /* 0x0010000e08147981 */ /* 0x000ea8000c1e1b00 */
[----:B------:R-:W3:Y:S04]  /*05a0*/  LDG.E.64 R14, desc[UR14][R8.64+0x2000] ;  /* 0x0020000e080e7981 */ /* 0x000ee8000c1e1b00 */
[----:B------:R-:W4:Y:S04]  /*05b0*/  LDG.E.64 R22, desc[UR14][R8.64+0x3000] ;  /* 0x0030000e08167981 */ /* 0x000f28000c1e1b00 */
[----:B------:R-:W5:Y:S04]  /*05c0*/  LDG.E.64 R36, desc[UR14][R8.64+0x4000] ;  /* 0x0040000e08247981 */ /* 0x000f68000c1e1b00 */
[----:B------:R-:W5:Y:S04]  /*05d0*/  LDG.E.64 R30, desc[UR14][R8.64+0x5000] ;  /* 0x0050000e081e7981 */ /* 0x000f68000c1e1b00 */
[----:B------:R-:W5:Y:S04]  /*05e0*/  LDG.E.64 R28, desc[UR14][R8.64+0x6000] ;  /* 0x0060000e081c7981 */ /* 0x000f68000c1e1b00 */
[----:B------:R-:W5:Y:S04]  /*05f0*/  LDG.E.64 R18, desc[UR14][R8.64+0x7000] ;  /* 0x0070000e08127981 */ /* 0x000f68000c1e1b00 */
[----:B------:R-:W5:Y:S04]  /*0600*/  LDG.E.64 R12, desc[UR14][R8.64+0x8000] ;  /* 0x0080000e080c7981 */ /* 0x000f68000c1e1b00 */
[----:B------:R-:W5:Y:S01]  /*0610*/  LDG.E.64 R10, desc[UR14][R8.64+0x9000] ;  /* 0x0090000e080a7981 */ /* 0x000f62000c1e1b00 */
[----:B-1----:R-:W-:-:S03]  /*0620*/  DFMA R32, R26, -R2, R24 ;  /* 0x800000021a20722b */ /* 0x002fc60000000018 */
[----:B------:R-:W3:Y:S01]  /*0630*/  LDS.64 R24, [UR10+-0x30] ;  /* 0xffffd00aff187984 */ /* 0x000ee20008000a00 */
[----:B--2---:R-:W-:-:S03]  /*0640*/  DFMA R20, R4, -R2, R20 ;  /* 0x800000020414722b */ /* 0x004fc60000000014 */
[----:B------:R-:W4:Y:S04]  /*0650*/  LDS.64 R26, [UR10+-0x28] ;  /* 0xffffd80aff1a7984 */ /* 0x000f280008000a00 */
[----:B------:R-:W2:Y:S04]  /*0660*/  LDG.E.64 R4, desc[UR14][R8.64+0xa000] ;  /* 0x00a0000e08047981 */ /* 0x000ea8000c1e1b00 */
[----:B------:R0:W-:Y:S04]  /*0670*/  STG.E.64 desc[UR14][R8.64+0x1000], R20 ;  /* 0x0010001408007986 */ /* 0x0001e8000c101b0e */
[----:B------:R-:W-:Y:S04]  /*0680*/  STG.E.64 desc[UR14][R8.64], R32 ;  /* 0x0000002008007986 */ /* 0x000fe8000c101b0e */
[----:B------:R-:W-:Y:S04]  /*0690*/  LDS.64 R32, [UR10+-0x18] ;  /* 0xffffe80aff207984 */ /* 0x000fe80008000a00 */
[----:B0-----:R-:W2:Y:S01]  /*06a0*/  LDG.E.64 R20, desc[UR14][R8.64+0xb000] ;  /* 0x00b0000e08147981 */ /* 0x001ea2000c1e1b00 */
[----:B---3--:R-:W-:-:S03]  /*06b0*/  DFMA R14, R24, -R2, R14 ;  /* 0x80000002180e722b */ /* 0x008fc6000000000e */
[----:B------:R-:W5:Y:S01]  /*06c0*/  LDS.64 R24, [UR10+-0x20] ;  /* 0xffffe00aff187984 */ /* 0x000f620008000a00 */
[----:B----4-:R-:W-:-:S03]  /*06d0*/  DFMA R22, R26, -R2, R22 ;  /* 0x800000021a16722b */ /* 0x010fc60000000016 */
[----:B------:R-:W3:Y:S04]  /*06e0*/  LDG.E.64 R26, desc[UR14][R8.64+0xc000] ;  /* 0x00c0000e081a7981 */ /* 0x000ee8000c1e1b00 */
[----:B------:R0:W-:Y:S04]  /*06f0*/  STG.E.64 desc[UR14][R8.64+0x2000], R14 ;  /* 0x0020000e08007986 */ /* 0x0001e8000c101b0e */
[----:B------:R1:W-:Y:S04]  /*0700*/  STG.E.64 desc[UR14][R8.64+0x3000], R22 ;  /* 0x0030001608007986 */ /* 0x0003e8000c101b0e */
[----:B0-----:R-:W4:Y:S04]  /*0710*/  LDG.E.64 R14, desc[UR14][R8.64+0xe000] ;  /* 0x00e0000e080e7981 */ /* 0x001f28000c1e1b00 */
[----:B-1----:R-:W4:Y:S01]  /*0720*/  LDG.E.64 R22, desc[UR14][R8.64+0xd000] ;  /* 0x00d0000e08167981 */ /* 0x002f22000c1e1b00 */
[----:B-----5:R-:W-:-:S03]  /*0730*/  DFMA R36, R24, -R2, R36 ;  /* 0x800000021824722b */ /* 0x020fc60000000024 */
[----:B------:R-:W5:Y:S01]  /*0740*/  LDG.E.64 R24, desc[UR14][R8.64+0xf000] ;  /* 0x00f0000e08187981 */ /* 0x000f62000c1e1b00 */
[----:B------:R-:W-:-:S03]  /*0750*/  DFMA R30, R32, -R2, R30 ;  /* 0x80000002201e722b */ /* 0x000fc6000000001e */
[----:B------:R-:W0:Y:S02]  /*0760*/  LDS.64 R32, [UR10+-0x10] ;  /* 0xfffff00aff207984 */ /* 0x000e240008000a00 */
[-C--:B0-----:R-:W-:Y:S02]  /*0770*/  DFMA R28, R32, -R2.reuse, R28 ;  /* 0x80000002201c722b */ /* 0x081fe4000000001c */
[----:B------:R-:W0:Y:S02]  /*0780*/  LDS.64 R32, [UR10+-0x8] ;  /* 0xfffff80aff207984 */ /* 0x000e240008000a00 */
[-C--:B0-----:R-:W-:Y:S02]  /*0790*/  DFMA R18, R32, -R2.reuse, R18 ;  /* 0x800000022012722b */ /* 0x081fe40000000012 */
[----:B------:R-:W0:Y:S02]  /*07a0*/  LDS.64 R32, [UR10] ;  /* 0x0000000aff207984 */ /* 0x000e240008000a00 */
[----:B0-----:R-:W-:-:S02]  /*07b0*/  DFMA R12, R32, -R2, R12 ;  /* 0x80000002200c722b */ /* 0x001fc4000000000c */
[----:B------:R-:W0:Y:S02]  /*07c0*/  LDS.64 R32, [UR10+0x8] ;  /* 0x0000080aff207984 */ /* 0x000e240008000a00 */
[-C--:B0-----:R-:W-:Y:S02]  /*07d0*/  DFMA R10, R32, -R2.reuse, R10 ;  /* 0x80000002200a722b */ /* 0x081fe4000000000a */
[----:B------:R-:W2:Y:S04]  /*07e0*/  LDS.64 R32, [UR10+0x10] ;  /* 0x0000100aff207984 */ /* 0x000ea80008000a00 */
[----:B------:R-:W-:Y:S04]  /*07f0*/  STG.E.64 desc[UR14][R8.64+0x4000], R36 ;  /* 0x0040002408007986 */ /* 0x000fe8000c101b0e */
[----:B------:R-:W0:Y:S01]  /*0800*/  LDS.64 R36, [UR10+0x18] ;  /* 0x0000180aff247984 */ /* 0x000e220008000a00 */
[----:B--2---:R-:W-:-:S03]  /*0810*/  DFMA R4, R32, -R2, R4 ;  /* 0x800000022004722b */ /* 0x004fc60000000004 */
[----:B------:R-:W3:Y:S04]  /*0820*/  LDS.64 R32, [UR10+0x20] ;  /* 0x0000200aff207984 */ /* 0x000ee80008000a00 */
[----:B------:R-:W-:Y:S04]  /*0830*/  STG.E.64 desc[UR14][R8.64+0x6000], R28 ;  /* 0x0060001c08007986 */ /* 0x000fe8000c101b0e */
[----:B------:R-:W4:Y:S01]  /*0840*/  LDS.64 R28, [UR10+0x30] ;  /* 0x0000300aff1c7984 */ /* 0x000f220008000a00 */
[----:B0-----:R-:W-:-:S03]  /*0850*/  DFMA R20, R36, -R2, R20 ;  /* 0x800000022414722b */ /* 0x001fc60000000014 */
[----:B------:R-:W0:Y:S01]  /*0860*/  LDS.64 R36, [UR10+0x28] ;  /* 0x0000280aff247984 */ /* 0x000e220008000a00 */
[----:B---3--:R-:W-:-:S03]  /*0870*/  DFMA R26, R32, -R2, R26 ;  /* 0x80000002201a722b */ /* 0x008fc6000000001a */
[----:B------:R-:W5:Y:S04]  /*0880*/  LDS.64 R32, [UR10+0x38] ;  /* 0x0000380aff207984 */ /* 0x000f680008000a00 */
[----:B------:R1:W-:Y:S01]  /*0890*/  STG.E.64 desc[UR14][R8.64+0x5000], R30 ;  /* 0x0050001e08007986 */ /* 0x0003e2000c101b0e */
[-C--:B----4-:R-:W-:Y:S02]  /*08a0*/  DFMA R14, R28, -R2.reuse, R14 ;  /* 0x800000021c0e722b */ /* 0x090fe4000000000e */
[-C--:B0-----:R-:W-:Y:S01]  /*08b0*/  DFMA R22, R36, -R2.reuse, R22 ;  /* 0x800000022416722b */ /* 0x081fe20000000016 */
[----:B------:R1:W-:Y:S04]  /*08c0*/  STG.E.64 desc[UR14][R8.64+0x7000], R18 ;  /* 0x0070001208007986 */ /* 0x0003e8000c101b0e */
[----:B------:R1:W-:Y:S04]  /*08d0*/  STG.E.64 desc[UR14][R8.64+0x8000], R12 ;  /* 0x0080000c08007986 */ /* 0x0003e8000c101b0e */
[----:B------:R1:W-:Y:S04]  /*08e0*/  STG.E.64 desc[UR14][R8.64+0x9000], R10 ;  /* 0x0090000a08007986 */ /* 0x0003e8000c101b0e */
[----:B------:R1:W-:Y:S04]  /*08f0*/  STG.E.64 desc[UR14][R8.64+0xa000], R4 ;  /* 0x00a0000408007986 */ /* 0x0003e8000c101b0e */
[----:B------:R1:W-:Y:S01]  /*0900*/  STG.E.64 desc[UR14][R8.64+0xb000], R20 ;  /* 0x00b0001408007986 */ /* 0x0003e2000c101b0e */
[----:B-----5:R-:W-:-:S03]  /*0910*/  DFMA R24, R32, -R2, R24 ;  /* 0x800000022018722b */ /* 0x020fc60000000018 */
[----:B------:R1:W-:Y:S04]  /*0920*/  STG.E.64 desc[UR14][R8.64+0xc000], R26 ;  /* 0x00c0001a08007986 */ /* 0x0003e8000c101b0e */
[----:B------:R1:W-:Y:S04]  /*0930*/  STG.E.64 desc[UR14][R8.64+0xd000], R22 ;  /* 0x00d0001608007986 */ /* 0x0003e8000c101b0e */
[----:B------:R1:W-:Y:S04]  /*0940*/  STG.E.64 desc[UR14][R8.64+0xe000], R14 ;  /* 0x00e0000e08007986 */ /* 0x0003e8000c101b0e */
[----:B------:R1:W-:Y:S01]  /*0950*/  STG.E.64 desc[UR14][R8.64+0xf000], R24 ;  /* 0x00f0001808007986 */ /* 0x0003e2000c101b0e */
[----:B------:R-:W-:-:S04]  /*0960*/  UIADD3 UR9, UPT, UPT, UR9, 0x10, URZ ;  /* 0x0000001009097890 */ /* 0x000fc8000fffe0ff */
[----:B------:R-:W-:Y:S01]  /*0970*/  UISETP.NE.AND UP0, UPT, UR9, URZ, UPT ;  /* 0x000000ff0900728c */ /* 0x000fe2000bf05270 */
[----:B------:R-:W-:Y:S01]  /*0980*/  VIADD R35, R35, 0x10 ;  /* 0x0000001023237836 */ /* 0x000fe20000000000 */
[----:B------:R-:W-:Y:S01]  /*0990*/  IADD3 R7, PT, PT, R7, 0x2000, RZ ;  /* 0x0000200007077810 */ /* 0x000fe20007ffe0ff */
[----:B------:R-:W-:-:S06]  /*09a0*/  UIADD3 UR10, UPT, UPT, UR10, 0x80, URZ ;  /* 0x000000800a0a7890 */ /* 0x000fcc000fffe0ff */
[----:B-1----:R-:W-:Y:S06]  /*09b0*/  BRA.U UP0, `(.L_x_30) ;  /* 0xfffffff900e07547 */ /* 0x002fec000b83ffff */
.L_x_29:
[----:B------:R-:W-:Y:S05]  /*09c0*/  BRA.U !UP1, `(.L_x_31) ;  /* 0x00000005095c7547 */ /* 0x000fea000b800000 */
[----:B------:R-:W-:Y:S02]  /*09d0*/  UISETP.GE.U32.AND UP0, UPT, UR6, 0x7, UPT ;  /* 0x000000070600788c */ /* 0x000fe4000bf06070 */
[----:B------:R-:W-:-:S07]  /*09e0*/  UISETP.NE.AND UP1, UPT, UR12, URZ, UPT ;  /* 0x000000ff0c00728c */ /* 0x000fce000bf25270 */
[----:B------:R-:W-:Y:S05]  /*09f0*/  BRA.U !UP0, `(.L_x_32) ;  /* 0x0000000108947547 */ /* 0x000fea000b800000 */
[----:B------:R-:W0:Y:S01]  /*0a00*/  LDC.64 R4, c[0x0][0x380] ;  /* 0x0000e000ff047b82 */ /* 0x000e220000000a00 */
[----:B------:R-:W-:-:S04]  /*0a10*/  IMAD R7, R35, 0x200, R0 ;  /* 0x0000020023077824 */ /* 0x000fc800078e0200 */
[----:B0-----:R-:W-:-:S05]  /*0a20*/  IMAD.WIDE R4, R7, 0x8, R4 ;  /* 0x0000000807047825 */ /* 0x001fca00078e0204 */
[----:B------:R-:W2:Y:S04]  /*0a30*/  LDG.E.64 R18, desc[UR14][R4.64] ;  /* 0x0000000e04127981 */ /* 0x000ea8000c1e1b00 */
[----:B------:R-:W3:Y:S04]  /*0a40*/  LDG.E.64 R26, desc[UR14][R4.64+0x1000] ;  /* 0x0010000e041a7981 */ /* 0x000ee8000c1e1b00 */
[----:B------:R-:W4:Y:S04]  /*0a50*/  LDG.E.64 R22, desc[UR14][R4.64+0x2000] ;  /* 0x0020000e04167981 */ /* 0x000f28000c1e1b00 */
[----:B------:R-:W5:Y:S04]  /*0a60*/  LDG.E.64 R12, desc[UR14][R4.64+0x3000] ;  /* 0x0030000e040c7981 */ /* 0x000f68000c1e1b00 */
[----:B------:R-:W5:Y:S04]  /*0a70*/  LDG.E.64 R10, desc[UR14][R4.64+0x4000] ;  /* 0x0040000e040a7981 */ /* 0x000f68000c1e1b00 */
[----:B------:R-:W5:Y:S04]  /*0a80*/  LDG.E.64 R8, desc[UR14][R4.64+0x5000] ;  /* 0x0050000e04087981 */ /* 0x000f68000c1e1b00 */
[----:B------:R-:W5:Y:S04]  /*0a90*/  LDG.E.64 R6, desc[UR14][R4.64+0x6000] ;  /* 0x0060000e04067981 */ /* 0x000f68000c1e1b00 */
[----:B------:R-:W5:Y:S01]  /*0aa0*/  LDG.E.64 R14, desc[UR14][R4.64+0x7000] ;  /* 0x0070000e040e7981 */ /* 0x000f62000c1e1b00 */
[C---:B------:R-:W-:Y:S01]  /*0ab0*/  LEA R34, R35.reuse, UR11, 0x3 ;  /* 0x0000000b23227c11 */ /* 0x040fe2000f8e18ff */
[----:B------:R-:W-:-:S04]  /*0ac0*/  VIADD R35, R35, 0x8 ;  /* 0x0000000823237836 */ /* 0x000fc80000000000 */
[----:B------:R-:W2:Y:S04]  /*0ad0*/  LDS.64 R20, [R34] ;  /* 0x0000000022147984 */ /* 0x000ea80000000a00 */
[----:B------:R-:W3:Y:S04]  /*0ae0*/  LDS.64 R28, [R34+0x8] ;  /* 0x00000800221c7984 */ /* 0x000ee80000000a00 */
[----:B------:R-:W4:Y:S04]  /*0af0*/  LDS.64 R24, [R34+0x10] ;  /* 0x0000100022187984 */ /* 0x000f280000000a00 */
[----:B------:R-:W5:Y:S04]  /*0b00*/  LDS.64 R30, [R34+0x30] ;  /* 0x00003000221e7984 */ /* 0x000f680000000a00 */
[----:B------:R-:W0:Y:S01]  /*0b10*/  LDS.64 R32, [R34+0x38] ;  /* 0x0000380022207984 */ /* 0x000e220000000a00 */
[----:B--2---:R-:W-:-:S02]  /*0b20*/  DFMA R18, R20, -R2, R18 ;  /* 0x800000021412722b */ /* 0x004fc40000000012 */
[-C--:B---3--:R-:W-:Y:S01]  /*0b30*/  DFMA R20, R28, -R2.reuse, R26 ;  /* 0x800000021c14722b */ /* 0x088fe2000000001a */
[----:B------:R-:W1:Y:S01]  /*0b40*/  LDS.64 R26, [R34+0x20] ;  /* 0x00002000221a7984 */ /* 0x000e620000000a00 */
[----:B----4-:R-:W-:-:S03]  /*0b50*/  DFMA R22, R24, -R2, R22 ;  /* 0x800000021816722b */ /* 0x010fc60000000016 */
[----:B------:R-:W2:Y:S04]  /*0b60*/  LDS.64 R24, [R34+0x18] ;  /* 0x0000180022187984 */ /* 0x000ea80000000a00 */
[----:B------:R-:W3:Y:S04]  /*0b70*/  LDS.64 R28, [R34+0x28] ;  /* 0x00002800221c7984 */ /* 0x000ee80000000a00 */
[----:B------:R4:W-:Y:S04]  /*0b80*/  STG.E.64 desc[UR14][R4.64], R18 ;  /* 0x0000001204007986 */ /* 0x0009e8000c101b0e */
[----:B------:R4:W-:Y:S01]  /*0b90*/  STG.E.64 desc[UR14][R4.64+0x1000], R20 ;  /* 0x0010001404007986 */ /* 0x0009e2000c101b0e */
[----:B-----5:R-:W-:-:S03]  /*0ba0*/  DFMA R6, R30, -R2, R6 ;  /* 0x800000021e06722b */ /* 0x020fc60000000006 */
[----:B------:R4:W-:Y:S01]  /*0bb0*/  STG.E.64 desc[UR14][R4.64+0x2000], R22 ;  /* 0x0020001604007986 */ /* 0x0009e2000c101b0e */
[----:B0-----:R-:W-:-:S03]  /*0bc0*/  DFMA R14, R32, -R2, R14 ;  /* 0x80000002200e722b */ /* 0x001fc6000000000e */
[----:B------:R4:W-:Y:S04]  /*0bd0*/  STG.E.64 desc[UR14][R4.64+0x6000], R6 ;  /* 0x0060000604007986 */ /* 0x0009e8000c101b0e */
[----:B------:R4:W-:Y:S01]  /*0be0*/  STG.E.64 desc[UR14][R4.64+0x7000], R14 ;  /* 0x0070000e04007986 */ /* 0x0009e2000c101b0e */
[-C--:B-1----:R-:W-:Y:S02]  /*0bf0*/  DFMA R10, R26, -R2.reuse, R10 ;  /* 0x800000021a0a722b */ /* 0x082fe4000000000a */
[----:B--2---:R-:W-:-:S05]  /*0c00*/  DFMA R12, R24, -R2, R12 ;  /* 0x80000002180c722b */ /* 0x004fca000000000c */
[----:B------:R4:W-:Y:S01]  /*0c10*/  STG.E.64 desc[UR14][R4.64+0x4000], R10 ;  /* 0x0040000a04007986 */ /* 0x0009e2000c101b0e */
[----:B---3--:R-:W-:-:S03]  /*0c20*/  DFMA R8, R28, -R2, R8 ;  /* 0x800000021c08722b */ /* 0x008fc60000000008 */
[----:B------:R4:W-:Y:S04]  /*0c30*/  STG.E.64 desc[UR14][R4.64+0x3000], R12 ;  /* 0x0030000c04007986 */ /* 0x0009e8000c101b0e */
[----:B------:R4:W-:Y:S04]  /*0c40*/  STG.E.64 desc[UR14][R4.64+0x5000], R8 ;  /* 0x0050000804007986 */ /* 0x0009e8000c101b0e */
.L_x_32:
[----:B------:R-:W-:Y:S05]  /*0c50*/  BRA.U !UP1, `(.L_x_31) ;  /* 0x0000000109b87547 */ /* 0x000fea000b800000 */
[----:B------:R-:W-:Y:S02]  /*0c60*/  UIADD3 UR9, UPT, UPT, UR12, -0x1, URZ ;  /* 0xffffffff0c097890 */ /* 0x000fe4000fffe0ff */
[----:B------:R-:W-:Y:S02]  /*0c70*/  UISETP.NE.AND UP1, UPT, UR7, URZ, UPT ;  /* 0x000000ff0700728c */ /* 0x000fe4000bf25270 */
[----:B------:R-:W-:-:S09]  /*0c80*/  UISETP.GE.U32.AND UP0, UPT, UR9, 0x3, UPT ;  /* 0x000000030900788c */ /* 0x000fd2000bf06070 */
[----:B------:R-:W-:Y:S05]  /*0c90*/  BRA.U !UP0, `(.L_x_33) ;  /* 0x0000000108547547 */ /* 0x000fea000b800000 */
[----:B----4-:R-:W0:Y:S01]  /*0ca0*/  LDC.64 R4, c[0x0][0x380] ;  /* 0x0000e000ff047b82 */ /* 0x010e220000000a00 */
[----:B------:R-:W-:-:S04]  /*0cb0*/  IMAD R13, R35, 0x200, R0 ;  /* 0x00000200230d7824 */ /* 0x000fc800078e0200 */
[----:B0-----:R-:W-:-:S05]  /*0cc0*/  IMAD.WIDE R12, R13, 0x8, R4 ;  /* 0x000000080d0c7825 */ /* 0x001fca00078e0204 */
[----:B------:R-:W2:Y:S04]  /*0cd0*/  LDG.E.64 R4, desc[UR14][R12.64] ;  /* 0x0000000e0c047981 */ /* 0x000ea8000c1e1b00 */
[----:B------:R-:W3:Y:S04]  /*0ce0*/  LDG.E.64 R6, desc[UR14][R12.64+0x1000] ;  /* 0x0010000e0c067981 */ /* 0x000ee8000c1e1b00 */
[----:B------:R-:W4:Y:S04]  /*0cf0*/  LDG.E.64 R8, desc[UR14][R12.64+0x2000] ;  /* 0x0020000e0c087981 */ /* 0x000f28000c1e1b00 */
[----:B------:R-:W5:Y:S01]  /*0d00*/  LDG.E.64 R10, desc[UR14][R12.64+0x3000] ;  /* 0x0030000e0c0a7981 */ /* 0x000f62000c1e1b00 */
[C---:B------:R-:W-:Y:S01]  /*0d10*/  LEA R24, R35.reuse, UR11, 0x3 ;  /* 0x0000000b23187c11 */ /* 0x040fe2000f8e18ff */
[----:B------:R-:W-:-:S04]  /*0d20*/  VIADD R35, R35, 0x4 ;  /* 0x0000000423237836 */ /* 0x000fc80000000000 */
[----:B------:R-:W2:Y:S04]  /*0d30*/  LDS.64 R14, [R24] ;  /* 0x00000000180e7984 */ /* 0x000ea80000000a00 */
[----:B------:R-:W3:Y:S04]  /*0d40*/  LDS.64 R18, [R24+0x8] ;  /* 0x0000080018127984 */ /* 0x000ee80000000a00 */
[----:B------:R-:W4:Y:S04]  /*0d50*/  LDS.64 R20, [R24+0x10] ;  /* 0x0000100018147984 */ /* 0x000f280000000a00 */
[----:B------:R-:W5:Y:S01]  /*0d60*/  LDS.64 R22, [R24+0x18] ;  /* 0x0000180018167984 */ /* 0x000f620000000a00 */
[----:B--2---:R-:W-:-:S02]  /*0d70*/  DFMA R4, R14, -R2, R4 ;  /* 0x800000020e04722b */ /* 0x004fc40000000004 */
[----:B---3--:R-:W-:-:S05]  /*0d80*/  DFMA R6, R18, -R2, R6 ;  /* 0x800000021206722b */ /* 0x008fca0000000006 */
[----:B------:R0:W-:Y:S01]  /*0d90*/  STG.E.64 desc[UR14][R12.64], R4 ;  /* 0x000000040c007986 */ /* 0x0001e2000c101b0e */
[----:B----4-:R-:W-:-:S03]  /*0da0*/  DFMA R8, R20, -R2, R8 ;  /* 0x800000021408722b */ /* 0x010fc60000000008 */
[----:B------:R0:W-:Y:S01]  /*0db0*/  STG.E.64 desc[UR14][R12.64+0x1000], R6 ;  /* 0x001000060c007986 */ /* 0x0001e2000c101b0e */
[----:B-----5:R-:W-:-:S03]  /*0dc0*/  DFMA R10, R22, -R2, R10 ;  /* 0x80000002160a722b */ /* 0x020fc6000000000a */
[----:B------:R0:W-:Y:S04]  /*0dd0*/  STG.E.64 desc[UR14][R12.64+0x2000], R8 ;  /* 0x002000080c007986 */ /* 0x0001e8000c101b0e */
[----:B------:R0:W-:Y:S04]  /*0de0*/  STG.E.64 desc[UR14][R12.64+0x3000], R10 ;  /* 0x0030000a0c007986 */ /* 0x0001e8000c101b0e */
.L_x_33:
[----:B------:R-:W-:Y:S05]  /*0df0*/  BRA.U !UP1, `(.L_x_31) ;  /* 0x0000000109507547 */ /* 0x000fea000b800000 */
[----:B0---4-:R-:W0:Y:S01]  /*0e00*/  LDC.64 R12, c[0x0][0x380] ;  /* 0x0000e000ff0c7b82 */ /* 0x011e220000000a00 */
[----:B------:R-:W-:-:S05]  /*0e10*/  LEA R5, R35, R0, 0x9 ;  /* 0x0000000023057211 */ /* 0x000fca00078e48ff */
[----:B0-----:R-:W-:-:S05]  /*0e20*/  IMAD.WIDE R12, R5, 0x8, R12 ;  /* 0x00000008050c7825 */ /* 0x001fca00078e020c */
[----:B------:R-:W2:Y:S01]  /*0e30*/  LDG.E.64 R4, desc[UR14][R12.64] ;  /* 0x0000000e0c047981 */ /* 0x000ea2000c1e1b00 */
[----:B------:R-:W-:Y:S01]  /*0e40*/  LEA R35, R35, UR11, 0x3 ;  /* 0x0000000b23237c11 */ /* 0x000fe2000f8e18ff */
[----:B------:R-:W-:-:S04]  /*0e50*/  UISETP.NE.AND UP0, UPT, UR7, 0x1, UPT ;  /* 0x000000010700788c */ /* 0x000fc8000bf05270 */
[----:B------:R-:W2:Y:S02]  /*0e60*/  LDS.64 R6, [R35] ;  /* 0x0000000023067984 */ /* 0x000ea40000000a00 */
[----:B--2---:R-:W-:-:S07]  /*0e70*/  DFMA R4, R6, -R2, R4 ;  /* 0x800000020604722b */ /* 0x004fce0000000004 */
[----:B------:R1:W-:Y:S01]  /*0e80*/  STG.E.64 desc[UR14][R12.64], R4 ;  /* 0x000000040c007986 */ /* 0x0003e2000c101b0e */
[----:B------:R-:W-:Y:S05]  /*0e90*/  BRA.U !UP0, `(.L_x_31) ;  /* 0x0000000108287547 */ /* 0x000fea000b800000 */
[----:B------:R-:W-:Y:S01]  /*0ea0*/  UISETP.NE.AND UP0, UPT, UR7, 0x2, UPT ;  /* 0x000000020700788c */ /* 0x000fe2000bf05270 */
[----:B-1----:R-:W2:Y:S04]  /*0eb0*/  LDG.E.64 R4, desc[UR14][R12.64+0x1000] ;  /* 0x0010000e0c047981 */ /* 0x002ea8000c1e1b00 */
[----:B------:R-:W2:Y:S01]  /*0ec0*/  LDS.64 R6, [R35+0x8] ;  /* 0x0000080023067984 */ /* 0x000ea20000000a00 */
[----:B------:R-:W-:-:S13]  /*0ed0*/  PLOP3.LUT P0, PT, PT, PT, UP0, 0x80, 0x8 ;  /* 0x000000000008781c */ /* 0x000fda0003f0f008 */
[----:B------:R-:W3:Y:S04]  /*0ee0*/  @P0 LDG.E.64 R8, desc[UR14][R12.64+0x2000] ;  /* 0x0020000e0c080981 */ /* 0x000ee8000c1e1b00 */
[----:B------:R-:W3:Y:S01]  /*0ef0*/  @P0 LDS.64 R10, [R35+0x10] ;  /* 0x00001000230a0984 */ /* 0x000ee20000000a00 */
[----:B--2---:R-:W-:-:S07]  /*0f00*/  DFMA R4, R6, -R2, R4 ;  /* 0x800000020604722b */ /* 0x004fce0000000004 */
[----:B------:R2:W-:Y:S01]  /*0f10*/  STG.E.64 desc[UR14][R12.64+0x1000], R4 ;  /* 0x001000040c007986 */ /* 0x0005e2000c101b0e */
[----:B---3--:R-:W-:-:S07]  /*0f20*/  @P0 DFMA R8, R10, -R2, R8 ;  /* 0x800000020a08022b */ /* 0x008fce0000000008 */
[----:B------:R2:W-:Y:S04]  /*0f30*/  @P0 STG.E.64 desc[UR14][R12.64+0x2000], R8 ;  /* 0x002000080c000986 */ /* 0x0005e8000c101b0e */
.L_x_31:
[----:B012-4-:R-:W0:Y:S01]  /*0f40*/  LDC.64 R4, c[0x0][0x388] ;  /* 0x0000e200ff047b82 */ /* 0x017e220000000a00 */
[----:B------:R-:W-:Y:S01]  /*0f50*/  IMAD.U32 R8, RZ, RZ, UR4 ;  /* 0x00000004ff087e24 */ /* 0x000fe2000f8e00ff */
[----:B------:R-:W1:Y:S01]  /*0f60*/  LDCU UR9, c[0x0][0x394] ;  /* 0x00007280ff0977ac */ /* 0x000e620008000800 */
[----:B------:R-:W-:-:S06]  /*0f70*/  IMAD.U32 R9, RZ, RZ, UR5 ;  /* 0x00000005ff097e24 */ /* 0x000fcc000f8e00ff */
[----:B------:R-:W2:Y:S01]  /*0f80*/  LDG.E.64 R8, desc[UR14][R8.64] ;  /* 0x0000000e08087981 */ /* 0x000ea2000c1e1b00 */
[----:B0-----:R-:W-:-:S05]  /*0f90*/  IMAD.WIDE R4, R0, 0x8, R4 ;  /* 0x0000000800047825 */ /* 0x001fca00078e0204 */
[----:B------:R-:W2:Y:S01]  /*0fa0*/  LDG.E.64 R6, desc[UR14][R4.64] ;  /* 0x0000000e04067981 */ /* 0x000ea2000c1e1b00 */
[----:B-1----:R-:W-:-:S05]  /*0fb0*/  VIADD R0, R0, UR9 ;  /* 0x0000000900007c36 */ /* 0x002fca0008000000 */
[----:B------:R-:W-:Y:S01]  /*0fc0*/  ISETP.GE.AND P0, PT, R0, 0x200, PT ;  /* 0x000002000000780c */ /* 0x000fe20003f06270 */
[----:B--2---:R-:W-:-:S07]  /*0fd0*/  DFMA R6, R8, -R2, R6 ;  /* 0x800000020806722b */ /* 0x004fce0000000006 */
[----:B------:R0:W-:Y:S05]  /*0fe0*/  STG.E.64 desc[UR14][R4.64], R6 ;  /* 0x0000000604007986 */ /* 0x0001ea000c101b0e */
[----:B------:R-:W-:Y:S05]  /*0ff0*/  @!P0 BRA `(.L_x_34) ;  /* 0xfffffff000b48947 */ /* 0x000fea000383ffff */
[----:B------:R-:W-:Y:S05]  /*1000*/  EXIT ;  /* 0x000000000000794d */ /* 0x000fea0003800000 */
.L_x_26:
[----:B------:R-:W0:Y:S01]  /*1010*/  LDCU UR6, c[0x0][0x394] ;  /* 0x00007280ff0677ac */ /* 0x000e220008000800 */
[----:B------:R-:W-:Y:S01]  /*1020*/  BSSY.RECONVERGENT B0, `(.L_x_35) ;  /* 0x000004c000007945 */ /* 0x000fe20003800200 */
[----:B0-----:R-:W0:Y:S01]  /*1030*/  I2F.U32.RP R6, UR6 ;  /* 0x0000000600067d06 */ /* 0x001e220008209000 */
[----:B------:R-:W-:Y:S01]  /*1040*/  IMAD.U32 R4, RZ, RZ, UR6 ;  /* 0x00000006ff047e24 */ /* 0x000fe2000f8e00ff */
[----:B------:R-:W-:-:S04]  /*1050*/  ISETP.NE.U32.AND P3, PT, RZ, UR6, PT ;  /* 0x00000006ff007c0c */ /* 0x000fc8000bf65070 */
[----:B------:R-:W-:-:S04]  /*1060*/  IADD3 R5, PT, PT, R11, UR7, R4 ;  /* 0x000000070b057c10 */ /* 0x000fc8000fffe004 */
[C---:B------:R-:W-:Y:S02]  /*1070*/  IADD3 R4, PT, PT, R5.reuse, 0x1, R2 ;  /* 0x0000000105047810 */ /* 0x040fe40007ffe002 */
[----:B------:R-:W-:Y:S02]  /*1080*/  LOP3.LUT R2, RZ, R2, RZ, 0x33, !PT ;  /* 0x00000002ff027212 */ /* 0x000fe400078e33ff */
[----:B------:R-:W-:Y:S01]  /*1090*/  VIMNMX R4, PT, PT, R4, 0x200, !PT ;  /* 0x0000020004047848 */ /* 0x000fe20007fe0100 */
[----:B0-----:R-:W0:Y:S03]  /*10a0*/  MUFU.RCP R6, R6 ;  /* 0x0000000600067308 */ /* 0x001e260000001000 */
[----:B------:R-:W-:Y:S01]  /*10b0*/  IADD3 R4, PT, PT, -R5, R4, R2 ;  /* 0x0000000405047210 */ /* 0x000fe20007ffe102 */
[----:B------:R-:W-:-:S03]  /*10c0*/  IMAD.MOV.U32 R2, RZ, RZ, RZ ;  /* 0x000000ffff027224 */ /* 0x000fc600078e00ff */
[C---:B------:R-:W-:Y:S01]  /*10d0*/  ISETP.NE.AND P0, PT, R4.reuse, RZ, PT ;  /* 0x000000ff0400720c */ /* 0x040fe20003f05270 */
[----:B------:R-:W-:-:S03]  /*10e0*/  VIADD R5, R4, 0xffffffff ;  /* 0xffffffff04057836 */ /* 0x000fc60000000000 */
[----:B------:R-:W-:Y:S02]  /*10f0*/  SEL R26, RZ, 0x1, !P0 ;  /* 0x00000001ff1a7807 */ /* 0x000fe40004000000 */
[----:B0-----:R-:W-:-:S07]  /*1100*/  IADD3 R3, PT, PT, R6, 0xffffffe, RZ ;  /* 0x0ffffffe06037810 */ /* 0x001fce0007ffe0ff */
[----:B------:R-:W-:Y:S01]  /*1110*/  @!P0 IMAD.MOV R5, RZ, RZ, R4 ;  /* 0x000000ffff058224 */ /* 0x000fe200078e0204 */
[----:B------:R-:W0:Y:S02]  /*1120*/  F2I.FTZ.U32.TRUNC.NTZ R3, R3 ;  /* 0x0000000300037305 */ /* 0x000e24000021f000 */
[----:B0-----:R-:W-:-:S04]  /*1130*/  IMAD.MOV R7, RZ, RZ, -R3 ;  /* 0x000000ffff077224 */ /* 0x001fc800078e0a03 */
[----:B------:R-:W-:-:S04]  /*1140*/  IMAD R7, R7, UR6, RZ ;  /* 0x0000000607077c24 */ /* 0x000fc8000f8e02ff */
[----:B------:R-:W-:-:S06]  /*1150*/  IMAD.HI.U32 R2, R3, R7, R2 ;  /* 0x0000000703027227 */ /* 0x000fcc00078e0002 */
[----:B------:R-:W-:-:S05]  /*1160*/  IMAD.HI.U32 R3, R2, R5, RZ ;  /* 0x0000000502037227 */ /* 0x000fca00078e00ff */
[----:B------:R-:W-:-:S05]  /*1170*/  IADD3 R2, PT, PT, -R3, RZ, RZ ;  /* 0x000000ff03027210 */ /* 0x000fca0007ffe1ff */
[----:B------:R-:W-:-:S05]  /*1180*/  IMAD R5, R2, UR6, R5 ;  /* 0x0000000602057c24 */ /* 0x000fca000f8e0205 */
[----:B------:R-:W-:-:S13]  /*1190*/  ISETP.GE.U32.AND P1, PT, R5, UR6, PT ;  /* 0x0000000605007c0c */ /* 0x000fda000bf26070 */
[----:B------:R-:W-:Y:S02]  /*11a0*/  @P1 VIADD R5, R5, -UR6 ;  /* 0x8000000605051c36 */ /* 0x000fe40008000000 */
[----:B------:R-:W-:-:S03]  /*11b0*/  @P1 VIADD R3, R3, 0x1 ;  /* 0x0000000103031836 */ /* 0x000fc60000000000 */
[----:B------:R-:W-:-:S13]  /*11c0*/  ISETP.GE.U32.AND P2, PT, R5, UR6, PT ;  /* 0x0000000605007c0c */ /* 0x000fda000bf46070 */
[----:B------:R-:W-:Y:S01]  /*11d0*/  @P2 VIADD R3, R3, 0x1 ;  /* 0x0000000103032836 */ /* 0x000fe20000000000 */
[----:B------:R-:W-:Y:S01]  /*11e0*/  @!P3 LOP3.LUT R3, RZ, UR6, RZ, 0x33, !PT ;  /* 0x00000006ff03bc12 */ /* 0x000fe2000f8e33ff */
[----:B------:R-:W0:Y:S04]  /*11f0*/  LDCU UR6, c[0x0][0x394] ;  /* 0x00007280ff0677ac */ /* 0x000e280008000800 */
[----:B------:R-:W-:-:S05]  /*1200*/  IMAD.IADD R26, R26, 0x1, R3 ;  /* 0x000000011a1a7824 */ /* 0x000fca00078e0203 */
[----:B------:R-:W-:-:S04]  /*1210*/  LOP3.LUT R2, R26, 0x3, RZ, 0xc0, !PT ;  /* 0x000000031a027812 */ /* 0x000fc800078ec0ff */
[----:B------:R-:W-:-:S13]  /*1220*/  ISETP.NE.AND P0, PT, R2, 0x3, PT ;  /* 0x000000030200780c */ /* 0x000fda0003f05270 */
[----:B0-----:R-:W-:Y:S05]  /*1230*/  @!P0 BRA `(.L_x_36) ;  /* 0x0000000000a88947 */ /* 0x001fea0003800000 */
[----:B------:R-:W0:Y:S01]  /*1240*/  LDC R7, c[0x0][0x390] ;  /* 0x0000e400ff077b82 */ /* 0x000e220000000800 */
[----:B------:R-:W-:Y:S01]  /*1250*/  IADD3 R14, PT, PT, R26, 0x1, RZ ;  /* 0x000000011a0e7810 */ /* 0x000fe20007ffe0ff */
[----:B------:R-:W-:-:S03]  /*1260*/  IMAD.MOV.U32 R9, RZ, RZ, RZ ;  /* 0x000000ffff097224 */ /* 0x000fc600078e00ff */
[----:B------:R-:W-:-:S03]  /*1270*/  LOP3.LUT R14, R14, 0x3, RZ, 0xc0, !PT ;  /* 0x000000030e0e7812 */ /* 0x000fc600078ec0ff */
[----:B------:R-:W2:Y:S08]  /*1280*/  LDC.64 R10, c[0x0][0x380] ;  /* 0x0000e000ff0a7b82 */ /* 0x000eb00000000a00 */
[----:B------:R-:W3:Y:S02]  /*1290*/  LDC.64 R12, c[0x0][0x388] ;  /* 0x0000e200ff0c7b82 */ /* 0x000ee40000000a00 */
.L_x_39:
[----:B0-----:R-:W-:-:S04]  /*12a0*/  IMAD R23, R7, 0x200, R0 ;  /* 0x0000020007177824 */ /* 0x001fc800078e0200 */
[----:B--2---:R-:W-:-:S06]  /*12b0*/  IMAD.WIDE R22, R23, 0x8, R10 ;  /* 0x0000000817167825 */ /* 0x004fcc00078e020a */
[----:B------:R-:W2:Y:S01]  /*12c0*/  LDG.E.64 R22, desc[UR14][R22.64] ;  /* 0x0000000e16167981 */ /* 0x000ea2000c1e1b00 */
[----:B-1----:R-:W0:Y:S01]  /*12d0*/  MUFU.RCP64H R3, R17 ;  /* 0x0000001100037308 */ /* 0x002e220000001800 */
[----:B------:R-:W-:Y:S01]  /*12e0*/  IMAD.MOV.U32 R2, RZ, RZ, 0x1 ;  /* 0x00000001ff027424 */ /* 0x000fe200078e00ff */
[----:B------:R-:W-:Y:S05]  /*12f0*/  BSSY.RECONVERGENT B1, `(.L_x_37) ;  /* 0x0000013000017945 */ /* 0x000fea0003800200 */
[----:B0---4-:R-:W-:-:S08]  /*1300*/  DFMA R4, -R16, R2, 1 ;  /* 0x3ff000001004742b */ /* 0x011fd00000000102 */
        /* <DEDUP_REMOVED lines=14> */
[----:B---3--:R-:W-:Y:S05]  /*13f0*/  CALL.REL.NOINC `($__internal_1_$__cuda_sm20_div_rn_f64_full) ;  /* 0x0000000800587944 */ /* 0x008fea0003c00000 */
[----:B------:R-:W-:Y:S02]  /*1400*/  IMAD.MOV.U32 R2, RZ, RZ, R30 ;  /* 0x000000ffff027224 */ /* 0x000fe400078e001e */
[----:B------:R-:W-:-:S07]  /*1410*/  IMAD.MOV.U32 R3, RZ, RZ, R31 ;  /* 0x000000ffff037224 */ /* 0x000fce00078e001f */
.L_x_38:
[----:B------:R-:W-:Y:S05]  /*1420*/  BSYNC.RECONVERGENT B1 ;  /* 0x0000000000017941 */ /* 0x000fea0003800200 */
.L_x_37:
[----:B------:R-:W-:Y:S02]  /*1430*/  IMAD.U32 R20, RZ, RZ, UR4 ;  /* 0x00000004ff147e24 */ /* 0x000fe4000f8e00ff */
[----:B------:R-:W-:Y:S02]  /*1440*/  IMAD.U32 R21, RZ, RZ, UR5 ;  /* 0x00000005ff157e24 */ /* 0x000fe4000f8e00ff */
[----:B---3--:R-:W-:-:S04]  /*1450*/  IMAD.WIDE R4, R0, 0x8, R12 ;  /* 0x0000000800047825 */ /* 0x008fc800078e020c */
[----:B------:R-:W2:Y:S04]  /*1460*/  LDG.E.64 R20, desc[UR14][R20.64] ;  /* 0x0000000e14147981 */ /* 0x000ea8000c1e1b00 */
[----:B------:R-:W2:Y:S01]  /*1470*/  LDG.E.64 R18, desc[UR14][R4.64] ;  /* 0x0000000e04127981 */ /* 0x000ea2000c1e1b00 */
[----:B------:R-:W-:Y:S01]  /*1480*/  IADD3 R9, PT, PT, R9, 0x1, RZ ;  /* 0x0000000109097810 */ /* 0x000fe20007ffe0ff */
[----:B------:R-:W-:-:S03]  /*1490*/  VIADD R0, R0, UR6 ;  /* 0x0000000600007c36 */ /* 0x000fc60008000000 */
[----:B------:R-:W-:Y:S01]  /*14a0*/  ISETP.NE.AND P0, PT, R9, R14, PT ;  /* 0x0000000e0900720c */ /* 0x000fe20003f05270 */
[----:B--2---:R-:W-:-:S07]  /*14b0*/  DFMA R18, R20, -R2, R18 ;  /* 0x800000021412722b */ /* 0x004fce0000000012 */
[----:B------:R4:W-:Y:S05]  /*14c0*/  STG.E.64 desc[UR14][R4.64], R18 ;  /* 0x0000001204007986 */ /* 0x0009ea000c101b0e */
[----:B------:R-:W-:Y:S05]  /*14d0*/  @P0 BRA `(.L_x_39) ;  /* 0xfffffffc00700947 */ /* 0x000fea000383ffff */
.L_x_36:
[----:B------:R-:W-:Y:S05]  /*14e0*/  BSYNC.RECONVERGENT B0 ;  /* 0x0000000000007941 */ /* 0x000fea0003800200 */
.L_x_35:
[----:B------:R-:W0:Y:S01]  /*14f0*/  LDC R7, c[0x0][0x394] ;  /* 0x0000e500ff077b82 */ /* 0x000e220000000800 */
[----:B------:R-:W-:-:S07]  /*1500*/  ISETP.GE.U32.AND P0, PT, R26, 0x3, PT ;  /* 0x000000031a00780c */ /* 0x000fce0003f06070 */
[----:B------:R-:W2:Y:S08]  /*1510*/  LDC R9, c[0x0][0x390] ;  /* 0x0000e400ff097b82 */ /* 0x000eb00000000800 */
[----:B------:R-:W3:Y:S08]  /*1520*/  LDC.64 R14, c[0x0][0x380] ;  /* 0x0000e000ff0e7b82 */ /* 0x000ef00000000a00 */
[----:B------:R-:W0:Y:S01]  /*1530*/  LDC.64 R12, c[0x0][0x388] ;  /* 0x0000e200ff0c7b82 */ /* 0x000e220000000a00 */
[----:B------:R-:W-:Y:S05]  /*1540*/  @!P0 EXIT ;  /* 0x000000000000894d */ /* 0x000fea0003800000 */
.L_x_48:
[----:B--2---:R-:W-:-:S04]  /*1550*/  IMAD R27, R9, 0x200, R0 ;  /* 0x00000200091b7824 */ /* 0x004fc800078e0200 */
[----:B---3--:R-:W-:-:S05]  /*1560*/  IMAD.WIDE R26, R27, 0x8, R14 ;  /* 0x000000081b1a7825 */ /* 0x008fca00078e020e */
[----:B------:R-:W2:Y:S01]  /*1570*/  LDG.E.64 R22, desc[UR14][R26.64] ;  /* 0x0000000e1a167981 */ /* 0x000ea2000c1e1b00 */
[----:B-1----:R-:W4:Y:S01]  /*1580*/  MUFU.RCP64H R3, R17 ;  /* 0x0000001100037308 */ /* 0x002f220000001800 */
        /* <DEDUP_REMOVED lines=17> */
[----:B0-----:R-:W-:Y:S05]  /*16a0*/  CALL.REL.NOINC `($__internal_1_$__cuda_sm20_div_rn_f64_full) ;  /* 0x0000000400ac7944 */ /* 0x001fea0003c00000 */
[----:B------:R-:W-:Y:S02]  /*16b0*/  IMAD.MOV.U32 R2, RZ, RZ, R30 ;  /* 0x000000ffff027224 */ /* 0x000fe400078e001e */
[----:B------:R-:W-:-:S07]  /*16c0*/  IMAD.MOV.U32 R3, RZ, RZ, R31 ;  /* 0x000000ffff037224 */ /* 0x000fce00078e001f */
.L_x_41:
[----:B------:R-:W-:Y:S05]  /*16d0*/  BSYNC.RECONVERGENT B0 ;  /* 0x0000000000007941 */ /* 0x000fea0003800200 */
.L_x_40:
[----:B------:R-:W-:Y:S02]  /*16e0*/  IMAD.U32 R20, RZ, RZ, UR4 ;  /* 0x00000004ff147e24 */ /* 0x000fe4000f8e00ff */
[----:B------:R-:W-:Y:S02]  /*16f0*/  IMAD.U32 R21, RZ, RZ, UR5 ;  /* 0x00000005ff157e24 */ /* 0x000fe4000f8e00ff */
[----:B0-----:R-:W-:-:S03]  /*1700*/  IMAD.WIDE R10, R0, 0x8, R12 ;  /* 0x00000008000a7825 */ /* 0x001fc600078e020c */
[----:B------:R-:W2:Y:S04]  /*1710*/  LDG.E.64 R18, desc[UR14][R20.64] ;  /* 0x0000000e14127981 */ /* 0x000ea8000c1e1b00 */
[----:B------:R-:W2:Y:S01]  /*1720*/  LDG.E.64 R4, desc[UR14][R10.64] ;  /* 0x0000000e0a047981 */ /* 0x000ea2000c1e1b00 */
[----:B------:R-:W-:Y:S01]  /*1730*/  IMAD.WIDE R26, R7, 0x8, R26 ;  /* 0x00000008071a7825 */ /* 0x000fe200078e021a */
[----:B--2---:R-:W-:-:S07]  /*1740*/  DFMA R4, R18, -R2, R4 ;  /* 0x800000021204722b */ /* 0x004fce0000000004 */
[----:B------:R0:W-:Y:S04]  /*1750*/  STG.E.64 desc[UR14][R10.64], R4 ;  /* 0x000000040a007986 */ /* 0x0001e8000c101b0e */
[----:B------:R-:W2:Y:S01]  /*1760*/  LDG.E.64 R22, desc[UR14][R26.64] ;  /* 0x0000000e1a167981 */ /* 0x000ea2000c1e1b00 */
[----:B------:R-:W1:Y:S01]  /*1770*/  MUFU.RCP64H R3, R17 ;  /* 0x0000001100037308 */ /* 0x000e620000001800 */
[----:B------:R-:W-:Y:S01]  /*1780*/  MOV R2, 0x1 ;  /* 0x0000000100027802 */ /* 0x000fe20000000f00 */
        /* <DEDUP_REMOVED lines=10> */
[----:B0-----:R-:W-:-:S05]  /*1830*/  FFMA R4, RZ, R17, R3 ;  /* 0x00000011ff047223 */ /* 0x001fca0000000003 */
[----:B------:R-:W-:-:S13]  /*1840*/  FSETP.GT.AND P0, PT, |R4|, 1.469367938527859385e-39, PT ;  /* 0x001000000400780b */ /* 0x000fda0003f04200 */
[----:B------:R-:W-:Y:S05]  /*1850*/  @P0 BRA P1, `(.L_x_43) ;  /* 0x0000000000180947 */ /* 0x000fea0000800000 */
[----:B------:R-:W-:Y:S01]  /*1860*/  IMAD.MOV.U32 R20, RZ, RZ, R16 ;  /* 0x000000ffff147224 */ /* 0x000fe200078e0010 */
[----:B------:R-:W-:Y:S01]  /*1870*/  MOV R2, 0x18a0 ;  /* 0x000018a000027802 */ /* 0x000fe20000000f00 */
[----:B------:R-:W-:-:S07]  /*1880*/  IMAD.MOV.U32 R21, RZ, RZ, R17 ;  /* 0x000000ffff157224 */ /* 0x000fce00078e0011 */
[----:B------:R-:W-:Y:S05]  /*1890*/  CALL.REL.NOINC `($__internal_1_$__cuda_sm20_div_rn_f64_full) ;  /* 0x0000000400307944 */ /* 0x000fea0003c00000 */
[----:B------:R-:W-:Y:S02]  /*18a0*/  IMAD.MOV.U32 R2, RZ, RZ, R30 ;  /* 0x000000ffff027224 */ /* 0x000fe400078e001e */
[----:B------:R-:W-:-:S07]  /*18b0*/  IMAD.MOV.U32 R3, RZ, RZ, R31 ;  /* 0x000000ffff037224 */ /* 0x000fce00078e001f */
.L_x_43:
[----:B------:R-:W-:Y:S05]  /*18c0*/  BSYNC.RECONVERGENT B0 ;  /* 0x0000000000007941 */ /* 0x000fea0003800200 */
.L_x_42:
[----:B------:R-:W-:Y:S01]  /*18d0*/  MOV R20, UR4 ;  /* 0x0000000400147c02 */ /* 0x000fe20008000f00 */
[----:B------:R-:W-:Y:S02]  /*18e0*/  IMAD.U32 R21, RZ, RZ, UR5 ;  /* 0x00000005ff157e24 */ /* 0x000fe4000f8e00ff */
[----:B------:R-:W-:-:S03]  /*18f0*/  IMAD.WIDE R10, R7, 0x8, R10 ;  /* 0x00000008070a7825 */ /* 0x000fc600078e020a */
[----:B------:R-:W2:Y:S04]  /*1900*/  LDG.E.64 R18, desc[UR14][R20.64] ;  /* 0x0000000e14127981 */ /* 0x000ea8000c1e1b00 */
[----:B------:R-:W2:Y:S01]  /*1910*/  LDG.E.64 R4, desc[UR14][R10.64] ;  /* 0x0000000e0a047981 */ /* 0x000ea2000c1e1b00 */
[----:B------:R-:W-:Y:S01]  /*1920*/  IMAD.WIDE R26, R7, 0x8, R26 ;  /* 0x00000008071a7825 */ /* 0x000fe200078e021a */
[----:B--2---:R-:W-:-:S07]  /*1930*/  DFMA R4, R18, -R2, R4 ;  /* 0x800000021204722b */ /* 0x004fce0000000004 */
[----:B------:R0:W-:Y:S04]  /*1940*/  STG.E.64 desc[UR14][R10.64], R4 ;  /* 0x000000040a007986 */ /* 0x0001e8000c101b0e */
[----:B------:R-:W2:Y:S01]  /*1950*/  LDG.E.64 R22, desc[UR14][R26.64] ;  /* 0x0000000e1a167981 */ /* 0x000ea2000c1e1b00 */
[----:B------:R-:W1:Y:S01]  /*1960*/  MUFU.RCP64H R3, R17 ;  /* 0x0000001100037308 */ /* 0x000e620000001800 */
        /* <DEDUP_REMOVED lines=15> */
[----:B------:R-:W-:Y:S02]  /*1a60*/  MOV R21, R17 ;  /* 0x0000001100157202 */ /* 0x000fe40000000f00 */
[----:B------:R-:W-:-:S07]  /*1a70*/  MOV R2, 0x1a90 ;  /* 0x00001a9000027802 */ /* 0x000fce0000000f00 */
[----:B------:R-:W-:Y:S05]  /*1a80*/  CALL.REL.NOINC `($__internal_1_$__cuda_sm20_div_rn_f64_full) ;  /* 0x0000000000b47944 */ /* 0x000fea0003c00000 */
[----:B------:R-:W-:Y:S02]  /*1a90*/  IMAD.MOV.U32 R2, RZ, RZ, R30 ;  /* 0x000000ffff027224 */ /* 0x000fe400078e001e */
[----:B------:R-:W-:-:S07]  /*1aa0*/  IMAD.MOV.U32 R3, RZ, RZ, R31 ;  /* 0x000000ffff037224 */ /* 0x000fce00078e001f */
.L_x_45:
[----:B------:R-:W-:Y:S05]  /*1ab0*/  BSYNC.RECONVERGENT B0 ;  /* 0x0000000000007941 */ /* 0x000fea0003800200 */
.L_x_44:
[----:B------:R-:W-:Y:S01]  /*1ac0*/  IMAD.U32 R20, RZ, RZ, UR4 ;  /* 0x00000004ff147e24 */ /* 0x000fe2000f8e00ff */
[----:B------:R-:W-:Y:S01]  /*1ad0*/  MOV R21, UR5 ;  /* 0x0000000500157c02 */ /* 0x000fe20008000f00 */
[----:B------:R-:W-:-:S04]  /*1ae0*/  IMAD.WIDE R10, R7, 0x8, R10 ;  /* 0x00000008070a7825 */ /* 0x000fc800078e020a */
        /* <DEDUP_REMOVED lines=27> */
.L_x_47:
[----:B------:R-:W-:Y:S05]  /*1ca0*/  BSYNC.RECONVERGENT B0 ;  /* 0x0000000000007941 */ /* 0x000fea0003800200 */
.L_x_46:
[----:B------:R-:W-:Y:S02]  /*1cb0*/  IMAD.U32 R18, RZ, RZ, UR4 ;  /* 0x00000004ff127e24 */ /* 0x000fe4000f8e00ff */
[----:B------:R-:W-:Y:S02]  /*1cc0*/  IMAD.U32 R19, RZ, RZ, UR5 ;  /* 0x00000005ff137e24 */ /* 0x000fe4000f8e00ff */
[----:B------:R-:W-:-:S04]  /*1cd0*/  IMAD.WIDE R10, R7, 0x8, R10 ;  /* 0x00000008070a7825 */ /* 0x000fc800078e020a */
[----:B------:R-:W2:Y:S04]  /*1ce0*/  LDG.E.64 R18, desc[UR14][R18.64] ;  /* 0x0000000e12127981 */ /* 0x000ea8000c1e1b00 */
[----:B------:R-:W2:Y:S01]  /*1cf0*/  LDG.E.64 R4, desc[UR14][R10.64] ;  /* 0x0000000e0a047981 */ /* 0x000ea2000c1e1b00 */
[----:B------:R-:W-:-:S04]  /*1d00*/  LEA R0, R7, R0, 0x2 ;  /* 0x0000000007007211 */ /* 0x000fc800078e10ff */
[----:B------:R-:W-:Y:S01]  /*1d10*/  ISETP.GE.AND P0, PT, R0, 0x200, PT ;  /* 0x000002000000780c */ /* 0x000fe20003f06270 */
[----:B--2---:R-:W-:-:S07]  /*1d20*/  DFMA R4, R18, -R2, R4 ;  /* 0x800000021204722b */ /* 0x004fce0000000004 */
[----:B------:R0:W-:Y:S05]  /*1d30*/  STG.E.64 desc[UR14][R10.64], R4 ;  /* 0x000000040a007986 */ /* 0x0001ea000c101b0e */
[----:B------:R-:W-:Y:S05]  /*1d40*/  @!P0 BRA `(.L_x_48) ;  /* 0xfffffff800008947 */ /* 0x000fea000383ffff */
[----:B------:R-:W-:Y:S05]  /*1d50*/  EXIT ;  /* 0x000000000000794d */ /* 0x000fea0003800000 */
        .weak           $__internal_1_$__cuda_sm20_div_rn_f64_full
        .type           $__internal_1_$__cuda_sm20_div_rn_f64_full,@function
        .size           $__internal_1_$__cuda_sm20_div_rn_f64_full,(.L_x_56 - $__internal_1_$__cuda_sm20_div_rn_f64_full)
$__internal_1_$__cuda_sm20_div_rn_f64_full:
[C---:B------:R-:W-:Y:S01]  /*1d60*/  FSETP.GEU.AND P0, PT, |R21|.reuse, 1.469367938527859385e-39, PT ;  /* 0x001000001500780b */ /* 0x040fe20003f0e200 */
[----:B------:R-:W-:Y:S01]  /*1d70*/  IMAD.MOV.U32 R30, RZ, RZ, 0x1 ;  /* 0x00000001ff1e7424 */ /* 0x000fe200078e00ff */
[----:B------:R-:W-:Y:S01]  /*1d80*/  LOP3.LUT R18, R21, 0x800fffff, RZ, 0xc0, !PT ;  /* 0x800fffff15127812 */ /* 0x000fe200078ec0ff */
[----:B------:R-:W-:Y:S01]  /*1d90*/  BSSY.RECONVERGENT B2, `(.L_x_49) ;  /* 0x0000054000027945 */ /* 0x000fe20003800200 */
[C---:B------:R-:W-:Y:S02]  /*1da0*/  FSETP.GEU.AND P3, PT, |R23|.reuse, 1.469367938527859385e-39, PT ;  /* 0x001000001700780b */ /* 0x040fe40003f6e200 */
[----:B------:R-:W-:Y:S01]  /*1db0*/  LOP3.LUT R19, R18, 0x3ff00000, RZ, 0xfc, !PT ;  /* 0x3ff0000012137812 */ /* 0x000fe200078efcff */
[----:B------:R-:W-:Y:S01]  /*1dc0*/  IMAD.MOV.U32 R18, RZ, RZ, R20 ;  /* 0x000000ffff127224 */ /* 0x000fe200078e0014 */
[----:B------:R-:W-:Y:S02]  /*1dd0*/  LOP3.LUT R3, R23, 0x7ff00000, RZ, 0xc0, !PT ;  /* 0x7ff0000017037812 */ /* 0x000fe400078ec0ff */
[----:B------:R-:W-:-:S03]  /*1de0*/  LOP3.LUT R6, R21, 0x7ff00000, RZ, 0xc0, !PT ;  /* 0x7ff0000015067812 */ /* 0x000fc600078ec0ff */
[----:B------:R-:W-:Y:S01]  /*1df0*/  @!P0 DMUL R18, R20, 8.98846567431157953865e+307 ;  /* 0x7fe0000014128828 */ /* 0x000fe20000000000 */
[----:B------:R-:W-:-:S03]  /*1e00*/  ISETP.GE.U32.AND P2, PT, R3, R6, PT ;  /* 0x000000060300720c */ /* 0x000fc60003f46070 */
[----:B------:R-:W-:Y:S01]  /*1e10*/  @!P3 LOP3.LUT R4, R21, 0x7ff00000, RZ, 0xc0, !PT ;  /* 0x7ff000001504b812 */ /* 0x000fe200078ec0ff */
[----:B------:R-:W-:Y:S01]  /*1e20*/  @!P3 IMAD.MOV.U32 R32, RZ, RZ, RZ ;  /* 0x000000ffff20b224 */ /* 0x000fe200078e00ff */
[----:B------:R-:W0:Y:S02]  /*1e30*/  MUFU.RCP64H R31, R19 ;  /* 0x00000013001f7308 */ /* 0x000e240000001800 */
[----:B------:R-:W-:Y:S01]  /*1e40*/  @!P3 ISETP.GE.U32.AND P4, PT, R3, R4, PT ;  /* 0x000000040300b20c */ /* 0x000fe20003f86070 */
[----:B------:R-:W-:Y:S01]  /*1e50*/  IMAD.MOV.U32 R4, RZ, RZ, 0x1ca00000 ;  /* 0x1ca00000ff047424 */ /* 0x000fe200078e00ff */
[----:B------:R-:W-:-:S04]  /*1e60*/  @!P0 LOP3.LUT R6, R19, 0x7ff00000, RZ, 0xc0, !PT ;  /* 0x7ff0000013068812 */ /* 0x000fc800078ec0ff */
[----:B------:R-:W-:-:S04]  /*1e70*/  @!P3 SEL R5, R4, 0x63400000, !P4 ;  /* 0x634000000405b807 */ /* 0x000fc80006000000 */
[----:B------:R-:W-:-:S04]  /*1e80*/  @!P3 LOP3.LUT R5, R5, 0x80000000, R23, 0xf8, !PT ;  /* 0x800000000505b812 */ /* 0x000fc800078ef817 */
[----:B------:R-:W-:Y:S01]  /*1e90*/  @!P3 LOP3.LUT R33, R5, 0x100000, RZ, 0xfc, !PT ;  /* 0x001000000521b812 */ /* 0x000fe200078efcff */
[----:B0-----:R-:W-:Y:S01]  /*1ea0*/  DFMA R24, R30, -R18, 1 ;  /* 0x3ff000001e18742b */ /* 0x001fe20000000812 */
[----:B------:R-:W-:-:S07]  /*1eb0*/  IMAD.MOV.U32 R5, RZ, RZ, R3 ;  /* 0x000000ffff057224 */ /* 0x000fce00078e0003 */
[----:B------:R-:W-:-:S08]  /*1ec0*/  DFMA R24, R24, R24, R24 ;  /* 0x000000181818722b */ /* 0x000fd00000000018 */
[----:B------:R-:W-:Y:S01]  /*1ed0*/  DFMA R30, R30, R24, R30 ;  /* 0x000000181e1e722b */ /* 0x000fe2000000001e */
[----:B------:R-:W-:Y:S02]  /*1ee0*/  SEL R25, R4, 0x63400000, !P2 ;  /* 0x6340000004197807 */ /* 0x000fe40005000000 */
[----:B------:R-:W-:Y:S02]  /*1ef0*/  MOV R24, R22 ;  /* 0x0000001600187202 */ /* 0x000fe40000000f00 */
[----:B------:R-:W-:-:S03]  /*1f00*/  LOP3.LUT R25, R25, 0x800fffff, R23, 0xf8, !PT ;  /* 0x800fffff19197812 */ /* 0x000fc600078ef817 */
[----:B------:R-:W-:-:S03]  /*1f10*/  DFMA R28, R30, -R18, 1 ;  /* 0x3ff000001e1c742b */ /* 0x000fc60000000812 */
[----:B------:R-:W-:-:S05]  /*1f20*/  @!P3 DFMA R24, R24, 2, -R32 ;  /* 0x400000001818b82b */ /* 0x000fca0000000820 */
[----:B------:R-:W-:-:S05]  /*1f30*/  DFMA R30, R30, R28, R30 ;  /* 0x0000001c1e1e722b */ /* 0x000fca000000001e */
[----:B------:R-:W-:-:S03]  /*1f40*/  @!P3 LOP3.LUT R5, R25, 0x7ff00000, RZ, 0xc0, !PT ;  /* 0x7ff000001905b812 */ /* 0x000fc600078ec0ff */
[----:B------:R-:W-:Y:S02]  /*1f50*/  DMUL R28, R30, R24 ;  /* 0x000000181e1c7228 */ /* 0x000fe40000000000 */
[----:B------:R-:W-:-:S05]  /*1f60*/  VIADD R8, R5, 0xffffffff ;  /* 0xffffffff05087836 */ /* 0x000fca0000000000 */
[----:B------:R-:W-:Y:S01]  /*1f70*/  ISETP.GT.U32.AND P0, PT, R8, 0x7feffffe, PT ;  /* 0x7feffffe0800780c */ /* 0x000fe20003f04070 */
[----:B------:R-:W-:Y:S01]  /*1f80*/  DFMA R32, R28, -R18, R24 ;  /* 0x800000121c20722b */ /* 0x000fe20000000018 */
[----:B------:R-:W-:-:S04]  /*1f90*/  IADD3 R8, PT, PT, R6, -0x1, RZ ;  /* 0xffffffff06087810 */ /* 0x000fc80007ffe0ff */
[----:B------:R-:W-:-:S03]  /*1fa0*/  ISETP.GT.U32.OR P0, PT, R8, 0x7feffffe, P0 ;  /* 0x7feffffe0800780c */ /* 0x000fc60000704470 */
[----:B------:R-:W-:-:S10]  /*1fb0*/  DFMA R28, R30, R32, R28 ;  /* 0x000000201e1c722b */ /* 0x000fd4000000001c */
[----:B------:R-:W-:Y:S05]  /*1fc0*/  @P0 BRA `(.L_x_50) ;  /* 0x00000000006c0947 */ /* 0x000fea0003800000 */
[----:B------:R-:W-:Y:S01]  /*1fd0*/  LOP3.LUT R6, R21, 0x7ff00000, RZ, 0xc0, !PT ;  /* 0x7ff0000015067812 */ /* 0x000fe200078ec0ff */
[----:B------:R-:W-:-:S03]  /*1fe0*/  IMAD.MOV.U32 R22, RZ, RZ, RZ ;  /* 0x000000ffff167224 */ /* 0x000fc600078e00ff */
        /* <DEDUP_REMOVED lines=10> */
[----:B------:R-:W-:-:S09]  /*2090*/  MOV R22, RZ ;  /* 0x000000ff00167202 */ /* 0x000fd20000000f00 */
        /* <DEDUP_REMOVED lines=12> */
[----:B------:R-:W-:Y:S01]  /*2160*/  FSEL R31, R3, R31, !P0 ;  /* 0x0000001f031f7208 */ /* 0x000fe20004000000 */
[----:B------:R-:W-:Y:S06]  /*2170*/  BRA `(.L_x_51) ;  /* 0x0000000000547947 */ /* 0x000fec0003800000 */
.L_x_50:
[----:B------:R-:W-:-:S14]  /*2180*/  DSETP.NAN.AND P0, PT, R22, R22, PT ;  /* 0x000000161600722a */ /* 0x000fdc0003f08000 */
[----:B------:R-:W-:Y:S05]  /*2190*/  @P0 BRA `(.L_x_52) ;  /* 0x0000000000440947 */ /* 0x000fea0003800000 */
[----:B------:R-:W-:-:S14]  /*21a0*/  DSETP.NAN.AND P0, PT, R20, R20, PT ;  /* 0x000000141400722a */ /* 0x000fdc0003f08000 */
[----:B------:R-:W-:Y:S05]  /*21b0*/  @P0 BRA `(.L_x_53) ;  /* 0x0000000000300947 */ /* 0x000fea0003800000 */
[----:B------:R-:W-:Y:S01]  /*21c0*/  ISETP.NE.AND P0, PT, R5, R6, PT ;  /* 0x000000060500720c */ /* 0x000fe20003f05270 */
[----:B------:R-:W-:Y:S01]  /*21d0*/  IMAD.MOV.U32 R30, RZ, RZ, 0x0 ;  /* 0x00000000ff1e7424 */ /* 0x000fe200078e00ff */
[----:B------:R-:W-:-:S11]  /*21e0*/  MOV R31, 0xfff80000 ;  /* 0xfff80000001f7802 */ /* 0x000fd60000000f00 */
        /* <DEDUP_REMOVED lines=9> */
.L_x_53:
[----:B------:R-:W-:Y:S02]  /*2280*/  LOP3.LUT R31, R21, 0x80000, RZ, 0xfc, !PT ;  /* 0x00080000151f7812 */ /* 0x000fe400078efcff */
[----:B------:R-:W-:Y:S01]  /*2290*/  MOV R30, R20 ;  /* 0x00000014001e7202 */ /* 0x000fe20000000f00 */
[----:B------:R-:W-:Y:S06]  /*22a0*/  BRA `(.L_x_51) ;  /* 0x0000000000087947 */ /* 0x000fec0003800000 */
.L_x_52:
[----:B------:R-:W-:Y:S01]  /*22b0*/  LOP3.LUT R31, R23, 0x80000, RZ, 0xfc, !PT ;  /* 0x00080000171f7812 */ /* 0x000fe200078efcff */
[----:B------:R-:W-:-:S07]  /*22c0*/  IMAD.MOV.U32 R30, RZ, RZ, R22 ;  /* 0x000000ffff1e7224 */ /* 0x000fce00078e0016 */
.L_x_51:
[----:B------:R-:W-:Y:S05]  /*22d0*/  BSYNC.RECONVERGENT B2 ;  /* 0x0000000000027941 */ /* 0x000fea0003800200 */
.L_x_49:
[----:B------:R-:W-:-:S04]  /*22e0*/  IMAD.MOV.U32 R3, RZ, RZ, 0x0 ;  /* 0x00000000ff037424 */ /* 0x000fc800078e00ff */
[----:B------:R-:W-:Y:S05]  /*22f0*/  RET.REL.NODEC R2 `(_Z15GausEliminationPdS_ii) ;  /* 0xffffffdc02407950 */ /* 0x000fea0003c3ffff */
.L_x_54:
        /* <DEDUP_REMOVED lines=16> */
.L_x_56:


//--------------------- .nv.shared.reserved.0     --------------------------
	.section	.nv.shared.reserved.0,"aw",@nobits
	.weak		__nv_reservedSMEM_offset_0_alias
	.size		__nv_reservedSMEM_offset_0_alias, 0, 64
	.other		__nv_reservedSMEM_offset_0_alias,@"STO_CUDA_RESERVED_SHARED STV_DEFAULT"
__nv_reservedSMEM_offset_0_alias:
	.zero		0
	.zero		64


//--------------------- .nv.shared._Z15GausEliminationPdS_ii --------------------------
	.section	.nv.shared._Z15GausEliminationPdS_ii,"aw",@nobits
	.sectionflags	@""
	.align	8
.nv.shared._Z15GausEliminationPdS_ii:
	.zero		5120


//--------------------- .nv.constant0._Z10GausDividePdS_ii --------------------------
	.section	.nv.constant0._Z10GausDividePdS_ii,"a",@progbits
	.sectionflags	@""
	.align	4
.nv.constant0._Z10GausDividePdS_ii:
	.zero		920


//--------------------- .nv.constant0._Z15GausEliminationPdS_ii --------------------------
	.section	.nv.constant0._Z15GausEliminationPdS_ii,"a",@progbits
	.sectionflags	@""
	.align	4
.nv.constant0._Z15GausEliminationPdS_ii:
	.zero		920


//--------------------- SYMBOLS --------------------------

	.type		.nv.reservedSmem.offset0,@object
	.size		.nv.reservedSmem.offset0,0x4
	.type		.nv.reservedSmem.cap,@object
	.size		.nv.reservedSmem.cap,0x4
